//
// Generated by NVIDIA NVVM Compiler
//
// Compiler Build ID: CL-36424714
// Cuda compilation tools, release 13.0, V13.0.88
// Based on NVVM 20.0.0
//

.version 9.0
.target sm_100
.address_size 64

	// .globl	_Z14logicaProgramaP9TipoListaiiiiPiiii
.extern .func  (.param .b32 func_retval0) vprintf
(
	.param .b64 vprintf_param_0,
	.param .b64 vprintf_param_1
)
;
.extern .func  (.param .b64 func_retval0) malloc
(
	.param .b64 malloc_param_0
)
;
.extern .func free
(
	.param .b64 free_param_0
)
;
.global .align 1 .b8 $str[13] = {37, 100, 32, 37, 100, 32, 37, 100, 32, 37, 100, 10};

.visible .entry _Z14logicaProgramaP9TipoListaiiiiPiiii(
	.param .u64 .ptr .align 1 _Z14logicaProgramaP9TipoListaiiiiPiiii_param_0,
	.param .u32 _Z14logicaProgramaP9TipoListaiiiiPiiii_param_1,
	.param .u32 _Z14logicaProgramaP9TipoListaiiiiPiiii_param_2,
	.param .u32 _Z14logicaProgramaP9TipoListaiiiiPiiii_param_3,
	.param .u32 _Z14logicaProgramaP9TipoListaiiiiPiiii_param_4,
	.param .u64 .ptr .align 1 _Z14logicaProgramaP9TipoListaiiiiPiiii_param_5,
	.param .u32 _Z14logicaProgramaP9TipoListaiiiiPiiii_param_6,
	.param .u32 _Z14logicaProgramaP9TipoListaiiiiPiiii_param_7,
	.param .u32 _Z14logicaProgramaP9TipoListaiiiiPiiii_param_8
)
{
	.local .align 16 .b8 	__local_depot0[16];
	.reg .b64 	%SP;
	.reg .b64 	%SPL;
	.reg .pred 	%p<50>;
	.reg .b16 	%rs<29>;
	.reg .b32 	%r<64>;
	.reg .b64 	%rd<210>;

	mov.u64 	%SPL, __local_depot0;
	cvta.local.u64 	%SP, %SPL;
	ld.param.u64 	%rd6, [_Z14logicaProgramaP9TipoListaiiiiPiiii_param_0];
	ld.param.u32 	%r26, [_Z14logicaProgramaP9TipoListaiiiiPiiii_param_1];
	ld.param.u32 	%r27, [_Z14logicaProgramaP9TipoListaiiiiPiiii_param_2];
	ld.param.u32 	%r28, [_Z14logicaProgramaP9TipoListaiiiiPiiii_param_3];
	ld.param.u32 	%r57, [_Z14logicaProgramaP9TipoListaiiiiPiiii_param_4];
	ld.param.u64 	%rd5, [_Z14logicaProgramaP9TipoListaiiiiPiiii_param_5];
	cvta.to.global.u64 	%rd1, %rd6;
	{ // callseq 0, 0
	.param .b64 param0;
	st.param.b64 	[param0], 16;
	.param .b64 retval0;
	call.uni (retval0), 
	malloc, 
	(
	param0
	);
	ld.param.b64 	%rd7, [retval0];
	} // callseq 0
	st.global.u64 	[%rd1], %rd7;
	add.s64 	%rd2, %rd1, 8;
	st.global.u64 	[%rd1+8], %rd7;
	mov.b64 	%rd9, 0;
	st.u64 	[%rd7+8], %rd9;
	{ // callseq 1, 0
	.param .b64 param0;
	st.param.b64 	[param0], 16;
	.param .b64 retval0;
	call.uni (retval0), 
	malloc, 
	(
	param0
	);
	ld.param.b64 	%rd10, [retval0];
	} // callseq 1
	ld.global.u64 	%rd12, [%rd1+8];
	st.u64 	[%rd12+8], %rd10;
	ld.global.u64 	%rd13, [%rd1+8];
	ld.u64 	%rd14, [%rd13+8];
	st.global.u64 	[%rd1+8], %rd14;
	mov.b16 	%rs5, 0;
	st.u16 	[%rd14], %rs5;
	ld.global.u64 	%rd15, [%rd1+8];
	st.u16 	[%rd15+2], %rs5;
	ld.global.u64 	%rd16, [%rd1+8];
	st.u16 	[%rd16+4], %rs5;
	ld.global.u64 	%rd17, [%rd1+8];
	st.u8 	[%rd17+6], %rs5;
	ld.global.u64 	%rd18, [%rd1+8];
	st.u64 	[%rd18+8], %rd9;
	setp.lt.s32 	%p4, %r57, 1;
	mov.b32 	%r63, 0;
	@%p4 bra 	$L__BB0_23;
	mov.b32 	%r63, 0;
	mov.u32 	%r53, %r63;
	mov.u32 	%r54, %r63;
$L__BB0_2:
	mov.u32 	%r3, %r54;
	ld.global.u64 	%rd19, [%rd1];
	ld.u64 	%rd20, [%rd19+8];
	ld.v4.u16 	{%rs1, %rs2, %rs3, %rs6}, [%rd20];
	mov.b32 	%r32, {%rs3, %rs6};
	mov.b64 	%rd21, {%r33, %r32};
	cvt.s32.s16 	%r5, %rs1;
	cvt.s32.s16 	%r6, %rs2;
	cvt.s32.s16 	%r7, %rs3;
	shr.u64 	%rd22, %rd21, 48;
	cvt.u16.u64 	%rs4, %rd22;
	add.u64 	%rd23, %SP, 0;
	add.u64 	%rd24, %SPL, 0;
	st.local.v4.u32 	[%rd24], {%r5, %r6, %r7, %r53};
	mov.u64 	%rd25, $str;
	cvta.global.u64 	%rd26, %rd25;
	{ // callseq 2, 0
	.param .b64 param0;
	st.param.b64 	[param0], %rd26;
	.param .b64 param1;
	st.param.b64 	[param1], %rd23;
	.param .b32 retval0;
	call.uni (retval0), 
	vprintf, 
	(
	param0, 
	param1
	);
	ld.param.b32 	%r34, [retval0];
	} // callseq 2
	add.s32 	%r54, %r3, 1;
	setp.eq.s32 	%p5, %r57, %r54;
	setp.ne.s32 	%p6, %r3, 0;
	and.pred  	%p7, %p6, %p5;
	@%p7 bra 	$L__BB0_23;
	setp.ne.s32 	%p8, %r26, %r5;
	setp.ne.s32 	%p9, %r27, %r6;
	and.pred  	%p1, %p8, %p9;
	not.pred 	%p10, %p1;
	setp.eq.s32 	%p11, %r28, %r7;
	or.pred  	%p12, %p10, %p11;
	@%p12 bra 	$L__BB0_5;
	{ // callseq 3, 0
	.param .b64 param0;
	st.param.b64 	[param0], 16;
	.param .b64 retval0;
	call.uni (retval0), 
	malloc, 
	(
	param0
	);
	ld.param.b64 	%rd27, [retval0];
	} // callseq 3
	ld.global.u64 	%rd29, [%rd2];
	st.u64 	[%rd29+8], %rd27;
	ld.global.u64 	%rd30, [%rd2];
	ld.u64 	%rd31, [%rd30+8];
	st.global.u64 	[%rd2], %rd31;
	add.s16 	%rs7, %rs1, 1;
	st.u16 	[%rd31], %rs7;
	ld.global.u64 	%rd32, [%rd2];
	st.u16 	[%rd32+2], %rs2;
	ld.global.u64 	%rd33, [%rd2];
	st.u16 	[%rd33+4], %rs3;
	ld.global.u64 	%rd34, [%rd2];
	st.u8 	[%rd34+6], %rs4;
	ld.global.u64 	%rd35, [%rd2];
	mov.b64 	%rd36, 0;
	st.u64 	[%rd35+8], %rd36;
	{ // callseq 4, 0
	.param .b64 param0;
	st.param.b64 	[param0], 16;
	.param .b64 retval0;
	call.uni (retval0), 
	malloc, 
	(
	param0
	);
	ld.param.b64 	%rd37, [retval0];
	} // callseq 4
	ld.global.u64 	%rd39, [%rd2];
	st.u64 	[%rd39+8], %rd37;
	ld.global.u64 	%rd40, [%rd2];
	ld.u64 	%rd41, [%rd40+8];
	st.global.u64 	[%rd2], %rd41;
	st.u16 	[%rd41], %rs1;
	add.s16 	%rs8, %rs2, 1;
	ld.global.u64 	%rd42, [%rd2];
	st.u16 	[%rd42+2], %rs8;
	ld.global.u64 	%rd43, [%rd2];
	st.u16 	[%rd43+4], %rs3;
	ld.global.u64 	%rd44, [%rd2];
	st.u8 	[%rd44+6], %rs4;
	ld.global.u64 	%rd45, [%rd2];
	st.u64 	[%rd45+8], %rd36;
	{ // callseq 5, 0
	.param .b64 param0;
	st.param.b64 	[param0], 16;
	.param .b64 retval0;
	call.uni (retval0), 
	malloc, 
	(
	param0
	);
	ld.param.b64 	%rd46, [retval0];
	} // callseq 5
	ld.global.u64 	%rd48, [%rd2];
	st.u64 	[%rd48+8], %rd46;
	ld.global.u64 	%rd49, [%rd2];
	ld.u64 	%rd50, [%rd49+8];
	st.global.u64 	[%rd2], %rd50;
	st.u16 	[%rd50], %rs1;
	ld.global.u64 	%rd51, [%rd2];
	st.u16 	[%rd51+2], %rs2;
	add.s16 	%rs9, %rs3, 1;
	ld.global.u64 	%rd52, [%rd2];
	st.u16 	[%rd52+4], %rs9;
	ld.global.u64 	%rd53, [%rd2];
	st.u8 	[%rd53+6], %rs4;
	ld.global.u64 	%rd54, [%rd2];
	st.u64 	[%rd54+8], %rd36;
	{ // callseq 6, 0
	.param .b64 param0;
	st.param.b64 	[param0], 16;
	.param .b64 retval0;
	call.uni (retval0), 
	malloc, 
	(
	param0
	);
	ld.param.b64 	%rd55, [retval0];
	} // callseq 6
	ld.global.u64 	%rd57, [%rd2];
	st.u64 	[%rd57+8], %rd55;
	ld.global.u64 	%rd58, [%rd2];
	ld.u64 	%rd59, [%rd58+8];
	st.global.u64 	[%rd2], %rd59;
	st.u16 	[%rd59], %rs7;
	ld.global.u64 	%rd60, [%rd2];
	st.u16 	[%rd60+2], %rs8;
	ld.global.u64 	%rd61, [%rd2];
	st.u16 	[%rd61+4], %rs3;
	ld.global.u64 	%rd62, [%rd2];
	mov.b16 	%rs10, 1;
	st.u8 	[%rd62+6], %rs10;
	ld.global.u64 	%rd63, [%rd2];
	st.u64 	[%rd63+8], %rd36;
	{ // callseq 7, 0
	.param .b64 param0;
	st.param.b64 	[param0], 16;
	.param .b64 retval0;
	call.uni (retval0), 
	malloc, 
	(
	param0
	);
	ld.param.b64 	%rd64, [retval0];
	} // callseq 7
	ld.global.u64 	%rd66, [%rd2];
	st.u64 	[%rd66+8], %rd64;
	ld.global.u64 	%rd67, [%rd2];
	ld.u64 	%rd68, [%rd67+8];
	st.global.u64 	[%rd2], %rd68;
	st.u16 	[%rd68], %rs7;
	ld.global.u64 	%rd69, [%rd2];
	st.u16 	[%rd69+2], %rs2;
	ld.global.u64 	%rd70, [%rd2];
	st.u16 	[%rd70+4], %rs9;
	ld.global.u64 	%rd71, [%rd2];
	st.u8 	[%rd71+6], %rs10;
	ld.global.u64 	%rd72, [%rd2];
	st.u64 	[%rd72+8], %rd36;
	{ // callseq 8, 0
	.param .b64 param0;
	st.param.b64 	[param0], 16;
	.param .b64 retval0;
	call.uni (retval0), 
	malloc, 
	(
	param0
	);
	ld.param.b64 	%rd73, [retval0];
	} // callseq 8
	ld.global.u64 	%rd75, [%rd2];
	st.u64 	[%rd75+8], %rd73;
	ld.global.u64 	%rd76, [%rd2];
	ld.u64 	%rd77, [%rd76+8];
	st.global.u64 	[%rd2], %rd77;
	st.u16 	[%rd77], %rs1;
	ld.global.u64 	%rd78, [%rd2];
	st.u16 	[%rd78+2], %rs8;
	ld.global.u64 	%rd79, [%rd2];
	st.u16 	[%rd79+4], %rs9;
	ld.global.u64 	%rd80, [%rd2];
	st.u8 	[%rd80+6], %rs10;
	ld.global.u64 	%rd81, [%rd2];
	st.u64 	[%rd81+8], %rd36;
	{ // callseq 9, 0
	.param .b64 param0;
	st.param.b64 	[param0], 16;
	.param .b64 retval0;
	call.uni (retval0), 
	malloc, 
	(
	param0
	);
	ld.param.b64 	%rd82, [retval0];
	} // callseq 9
	ld.global.u64 	%rd84, [%rd2];
	st.u64 	[%rd84+8], %rd82;
	ld.global.u64 	%rd85, [%rd2];
	ld.u64 	%rd86, [%rd85+8];
	st.global.u64 	[%rd2], %rd86;
	st.u16 	[%rd86], %rs7;
	ld.global.u64 	%rd87, [%rd2];
	st.u16 	[%rd87+2], %rs8;
	ld.global.u64 	%rd88, [%rd2];
	st.u16 	[%rd88+4], %rs9;
	ld.global.u64 	%rd89, [%rd2];
	st.u8 	[%rd89+6], %rs10;
	ld.global.u64 	%rd90, [%rd2];
	st.u64 	[%rd90+8], %rd36;
	add.s32 	%r57, %r57, 7;
$L__BB0_5:
	setp.eq.s32 	%p13, %r28, %r7;
	setp.ne.s32 	%p14, %r27, %r6;
	setp.eq.s32 	%p15, %r26, %r5;
	and.pred  	%p2, %p15, %p14;
	not.pred 	%p16, %p2;
	or.pred  	%p17, %p16, %p13;
	@%p17 bra 	$L__BB0_7;
	{ // callseq 10, 0
	.param .b64 param0;
	st.param.b64 	[param0], 16;
	.param .b64 retval0;
	call.uni (retval0), 
	malloc, 
	(
	param0
	);
	ld.param.b64 	%rd91, [retval0];
	} // callseq 10
	ld.global.u64 	%rd93, [%rd2];
	st.u64 	[%rd93+8], %rd91;
	ld.global.u64 	%rd94, [%rd2];
	ld.u64 	%rd95, [%rd94+8];
	st.global.u64 	[%rd2], %rd95;
	st.u16 	[%rd95], %rs1;
	add.s16 	%rs11, %rs2, 1;
	ld.global.u64 	%rd96, [%rd2];
	st.u16 	[%rd96+2], %rs11;
	ld.global.u64 	%rd97, [%rd2];
	st.u16 	[%rd97+4], %rs3;
	ld.global.u64 	%rd98, [%rd2];
	st.u8 	[%rd98+6], %rs4;
	ld.global.u64 	%rd99, [%rd2];
	mov.b64 	%rd100, 0;
	st.u64 	[%rd99+8], %rd100;
	{ // callseq 11, 0
	.param .b64 param0;
	st.param.b64 	[param0], 16;
	.param .b64 retval0;
	call.uni (retval0), 
	malloc, 
	(
	param0
	);
	ld.param.b64 	%rd101, [retval0];
	} // callseq 11
	ld.global.u64 	%rd103, [%rd2];
	st.u64 	[%rd103+8], %rd101;
	ld.global.u64 	%rd104, [%rd2];
	ld.u64 	%rd105, [%rd104+8];
	st.global.u64 	[%rd2], %rd105;
	st.u16 	[%rd105], %rs1;
	ld.global.u64 	%rd106, [%rd2];
	st.u16 	[%rd106+2], %rs2;
	add.s16 	%rs12, %rs3, 1;
	ld.global.u64 	%rd107, [%rd2];
	st.u16 	[%rd107+4], %rs12;
	ld.global.u64 	%rd108, [%rd2];
	st.u8 	[%rd108+6], %rs4;
	ld.global.u64 	%rd109, [%rd2];
	st.u64 	[%rd109+8], %rd100;
	{ // callseq 12, 0
	.param .b64 param0;
	st.param.b64 	[param0], 16;
	.param .b64 retval0;
	call.uni (retval0), 
	malloc, 
	(
	param0
	);
	ld.param.b64 	%rd110, [retval0];
	} // callseq 12
	ld.global.u64 	%rd112, [%rd2];
	st.u64 	[%rd112+8], %rd110;
	ld.global.u64 	%rd113, [%rd2];
	ld.u64 	%rd114, [%rd113+8];
	st.global.u64 	[%rd2], %rd114;
	st.u16 	[%rd114], %rs1;
	ld.global.u64 	%rd115, [%rd2];
	st.u16 	[%rd115+2], %rs11;
	ld.global.u64 	%rd116, [%rd2];
	st.u16 	[%rd116+4], %rs12;
	ld.global.u64 	%rd117, [%rd2];
	mov.b16 	%rs13, 1;
	st.u8 	[%rd117+6], %rs13;
	ld.global.u64 	%rd118, [%rd2];
	st.u64 	[%rd118+8], %rd100;
	add.s32 	%r57, %r57, 3;
$L__BB0_7:
	setp.eq.s32 	%p18, %r28, %r7;
	setp.ne.s32 	%p19, %r26, %r5;
	setp.eq.s32 	%p20, %r27, %r6;
	and.pred  	%p3, %p19, %p20;
	not.pred 	%p21, %p3;
	or.pred  	%p22, %p21, %p18;
	@%p22 bra 	$L__BB0_9;
	{ // callseq 13, 0
	.param .b64 param0;
	st.param.b64 	[param0], 16;
	.param .b64 retval0;
	call.uni (retval0), 
	malloc, 
	(
	param0
	);
	ld.param.b64 	%rd119, [retval0];
	} // callseq 13
	ld.global.u64 	%rd121, [%rd2];
	st.u64 	[%rd121+8], %rd119;
	ld.global.u64 	%rd122, [%rd2];
	ld.u64 	%rd123, [%rd122+8];
	st.global.u64 	[%rd2], %rd123;
	add.s16 	%rs14, %rs1, 1;
	st.u16 	[%rd123], %rs14;
	ld.global.u64 	%rd124, [%rd2];
	st.u16 	[%rd124+2], %rs2;
	ld.global.u64 	%rd125, [%rd2];
	st.u16 	[%rd125+4], %rs3;
	ld.global.u64 	%rd126, [%rd2];
	st.u8 	[%rd126+6], %rs4;
	ld.global.u64 	%rd127, [%rd2];
	mov.b64 	%rd128, 0;
	st.u64 	[%rd127+8], %rd128;
	{ // callseq 14, 0
	.param .b64 param0;
	st.param.b64 	[param0], 16;
	.param .b64 retval0;
	call.uni (retval0), 
	malloc, 
	(
	param0
	);
	ld.param.b64 	%rd129, [retval0];
	} // callseq 14
	ld.global.u64 	%rd131, [%rd2];
	st.u64 	[%rd131+8], %rd129;
	ld.global.u64 	%rd132, [%rd2];
	ld.u64 	%rd133, [%rd132+8];
	st.global.u64 	[%rd2], %rd133;
	st.u16 	[%rd133], %rs1;
	ld.global.u64 	%rd134, [%rd2];
	st.u16 	[%rd134+2], %rs2;
	add.s16 	%rs15, %rs3, 1;
	ld.global.u64 	%rd135, [%rd2];
	st.u16 	[%rd135+4], %rs15;
	ld.global.u64 	%rd136, [%rd2];
	st.u8 	[%rd136+6], %rs4;
	ld.global.u64 	%rd137, [%rd2];
	st.u64 	[%rd137+8], %rd128;
	{ // callseq 15, 0
	.param .b64 param0;
	st.param.b64 	[param0], 16;
	.param .b64 retval0;
	call.uni (retval0), 
	malloc, 
	(
	param0
	);
	ld.param.b64 	%rd138, [retval0];
	} // callseq 15
	ld.global.u64 	%rd140, [%rd2];
	st.u64 	[%rd140+8], %rd138;
	ld.global.u64 	%rd141, [%rd2];
	ld.u64 	%rd142, [%rd141+8];
	st.global.u64 	[%rd2], %rd142;
	st.u16 	[%rd142], %rs14;
	ld.global.u64 	%rd143, [%rd2];
	st.u16 	[%rd143+2], %rs2;
	ld.global.u64 	%rd144, [%rd2];
	st.u16 	[%rd144+4], %rs15;
	ld.global.u64 	%rd145, [%rd2];
	mov.b16 	%rs16, 1;
	st.u8 	[%rd145+6], %rs16;
	ld.global.u64 	%rd146, [%rd2];
	st.u64 	[%rd146+8], %rd128;
	add.s32 	%r57, %r57, 3;
$L__BB0_9:
	setp.ne.s32 	%p23, %r28, %r7;
	or.pred  	%p25, %p10, %p23;
	@%p25 bra 	$L__BB0_11;
	{ // callseq 16, 0
	.param .b64 param0;
	st.param.b64 	[param0], 16;
	.param .b64 retval0;
	call.uni (retval0), 
	malloc, 
	(
	param0
	);
	ld.param.b64 	%rd147, [retval0];
	} // callseq 16
	ld.global.u64 	%rd149, [%rd2];
	st.u64 	[%rd149+8], %rd147;
	ld.global.u64 	%rd150, [%rd2];
	ld.u64 	%rd151, [%rd150+8];
	st.global.u64 	[%rd2], %rd151;
	add.s16 	%rs17, %rs1, 1;
	st.u16 	[%rd151], %rs17;
	ld.global.u64 	%rd152, [%rd2];
	st.u16 	[%rd152+2], %rs2;
	ld.global.u64 	%rd153, [%rd2];
	st.u16 	[%rd153+4], %rs3;
	ld.global.u64 	%rd154, [%rd2];
	st.u8 	[%rd154+6], %rs4;
	ld.global.u64 	%rd155, [%rd2];
	mov.b64 	%rd156, 0;
	st.u64 	[%rd155+8], %rd156;
	{ // callseq 17, 0
	.param .b64 param0;
	st.param.b64 	[param0], 16;
	.param .b64 retval0;
	call.uni (retval0), 
	malloc, 
	(
	param0
	);
	ld.param.b64 	%rd157, [retval0];
	} // callseq 17
	ld.global.u64 	%rd159, [%rd2];
	st.u64 	[%rd159+8], %rd157;
	ld.global.u64 	%rd160, [%rd2];
	ld.u64 	%rd161, [%rd160+8];
	st.global.u64 	[%rd2], %rd161;
	st.u16 	[%rd161], %rs1;
	add.s16 	%rs18, %rs2, 1;
	ld.global.u64 	%rd162, [%rd2];
	st.u16 	[%rd162+2], %rs18;
	ld.global.u64 	%rd163, [%rd2];
	st.u16 	[%rd163+4], %rs3;
	ld.global.u64 	%rd164, [%rd2];
	st.u8 	[%rd164+6], %rs4;
	ld.global.u64 	%rd165, [%rd2];
	st.u64 	[%rd165+8], %rd156;
	{ // callseq 18, 0
	.param .b64 param0;
	st.param.b64 	[param0], 16;
	.param .b64 retval0;
	call.uni (retval0), 
	malloc, 
	(
	param0
	);
	ld.param.b64 	%rd166, [retval0];
	} // callseq 18
	ld.global.u64 	%rd168, [%rd2];
	st.u64 	[%rd168+8], %rd166;
	ld.global.u64 	%rd169, [%rd2];
	ld.u64 	%rd170, [%rd169+8];
	st.global.u64 	[%rd2], %rd170;
	st.u16 	[%rd170], %rs17;
	ld.global.u64 	%rd171, [%rd2];
	st.u16 	[%rd171+2], %rs18;
	ld.global.u64 	%rd172, [%rd2];
	st.u16 	[%rd172+4], %rs3;
	ld.global.u64 	%rd173, [%rd2];
	mov.b16 	%rs19, 1;
	st.u8 	[%rd173+6], %rs19;
	ld.global.u64 	%rd174, [%rd2];
	st.u64 	[%rd174+8], %rd156;
	add.s32 	%r57, %r57, 3;
$L__BB0_11:
	setp.ne.s32 	%p26, %r27, %r6;
	setp.ne.s32 	%p27, %r26, %r5;
	setp.eq.s32 	%p28, %r28, %r7;
	or.pred  	%p29, %p27, %p26;
	or.pred  	%p30, %p29, %p28;
	@%p30 bra 	$L__BB0_13;
	{ // callseq 19, 0
	.param .b64 param0;
	st.param.b64 	[param0], 16;
	.param .b64 retval0;
	call.uni (retval0), 
	malloc, 
	(
	param0
	);
	ld.param.b64 	%rd175, [retval0];
	} // callseq 19
	ld.global.u64 	%rd177, [%rd2];
	st.u64 	[%rd177+8], %rd175;
	ld.global.u64 	%rd178, [%rd2];
	ld.u64 	%rd179, [%rd178+8];
	st.global.u64 	[%rd2], %rd179;
	st.u16 	[%rd179], %rs1;
	ld.global.u64 	%rd180, [%rd2];
	st.u16 	[%rd180+2], %rs2;
	add.s16 	%rs20, %rs3, 1;
	ld.global.u64 	%rd181, [%rd2];
	st.u16 	[%rd181+4], %rs20;
	ld.global.u64 	%rd182, [%rd2];
	st.u8 	[%rd182+6], %rs4;
	ld.global.u64 	%rd183, [%rd2];
	mov.b64 	%rd184, 0;
	st.u64 	[%rd183+8], %rd184;
	add.s32 	%r57, %r57, 1;
$L__BB0_13:
	setp.ne.s32 	%p31, %r28, %r7;
	or.pred  	%p33, %p16, %p31;
	@%p33 bra 	$L__BB0_15;
	{ // callseq 20, 0
	.param .b64 param0;
	st.param.b64 	[param0], 16;
	.param .b64 retval0;
	call.uni (retval0), 
	malloc, 
	(
	param0
	);
	ld.param.b64 	%rd185, [retval0];
	} // callseq 20
	ld.global.u64 	%rd187, [%rd2];
	st.u64 	[%rd187+8], %rd185;
	ld.global.u64 	%rd188, [%rd2];
	ld.u64 	%rd189, [%rd188+8];
	st.global.u64 	[%rd2], %rd189;
	st.u16 	[%rd189], %rs1;
	add.s16 	%rs21, %rs2, 1;
	ld.global.u64 	%rd190, [%rd2];
	st.u16 	[%rd190+2], %rs21;
	ld.global.u64 	%rd191, [%rd2];
	st.u16 	[%rd191+4], %rs3;
	ld.global.u64 	%rd192, [%rd2];
	st.u8 	[%rd192+6], %rs4;
	ld.global.u64 	%rd193, [%rd2];
	mov.b64 	%rd194, 0;
	st.u64 	[%rd193+8], %rd194;
	add.s32 	%r57, %r57, 1;
$L__BB0_15:
	setp.ne.s32 	%p34, %r28, %r7;
	or.pred  	%p36, %p21, %p34;
	@%p36 bra 	$L__BB0_17;
	{ // callseq 21, 0
	.param .b64 param0;
	st.param.b64 	[param0], 16;
	.param .b64 retval0;
	call.uni (retval0), 
	malloc, 
	(
	param0
	);
	ld.param.b64 	%rd195, [retval0];
	} // callseq 21
	ld.global.u64 	%rd197, [%rd2];
	st.u64 	[%rd197+8], %rd195;
	ld.global.u64 	%rd198, [%rd2];
	ld.u64 	%rd199, [%rd198+8];
	st.global.u64 	[%rd2], %rd199;
	add.s16 	%rs22, %rs1, 1;
	st.u16 	[%rd199], %rs22;
	ld.global.u64 	%rd200, [%rd2];
	st.u16 	[%rd200+2], %rs2;
	ld.global.u64 	%rd201, [%rd2];
	st.u16 	[%rd201+4], %rs3;
	ld.global.u64 	%rd202, [%rd2];
	st.u8 	[%rd202+6], %rs4;
	ld.global.u64 	%rd203, [%rd2];
	mov.b64 	%rd204, 0;
	st.u64 	[%rd203+8], %rd204;
	add.s32 	%r57, %r57, 1;
$L__BB0_17:
	setp.eq.s32 	%p37, %r28, %r7;
	setp.eq.s32 	%p38, %r27, %r6;
	setp.eq.s32 	%p39, %r26, %r5;
	and.b16  	%rs23, %rs4, 255;
	setp.ne.s16 	%p40, %rs23, 0;
	and.pred  	%p41, %p39, %p38;
	and.pred  	%p42, %p41, %p40;
	and.pred  	%p43, %p42, %p37;
	selp.u32 	%r49, 1, 0, %p43;
	add.s32 	%r63, %r63, %r49;
	ld.global.u64 	%rd3, [%rd1];
	ld.global.u64 	%rd205, [%rd1+8];
	setp.eq.s64 	%p44, %rd3, %rd205;
	setp.eq.s64 	%p45, %rd3, 0;
	or.pred  	%p46, %p45, %p44;
	@%p46 bra 	$L__BB0_22;
	ld.u64 	%rd4, [%rd3+8];
	setp.eq.s64 	%p47, %rd4, 0;
	@%p47 bra 	$L__BB0_22;
	ld.v4.u16 	{%rs24, %rs25, %rs26, %rs27}, [%rd4];
	mov.b32 	%r50, {%rs28, %rs27};
	mov.b64 	%rd206, {%r51, %r50};
	shr.u64 	%rd207, %rd206, 48;
	st.u16 	[%rd3], %rs24;
	st.u16 	[%rd3+2], %rs25;
	st.u16 	[%rd3+4], %rs26;
	st.u16 	[%rd3+6], %rd207;
	ld.u64 	%rd208, [%rd4+8];
	st.u64 	[%rd3+8], %rd208;
	setp.ne.s64 	%p48, %rd208, 0;
	@%p48 bra 	$L__BB0_21;
	st.global.u64 	[%rd2], %rd3;
$L__BB0_21:
	{ // callseq 22, 0
	.param .b64 param0;
	st.param.b64 	[param0], %rd4;
	call.uni 
	free, 
	(
	param0
	);
	} // callseq 22
$L__BB0_22:
	add.s32 	%r53, %r63, %r53;
	setp.lt.s32 	%p49, %r54, %r57;
	@%p49 bra 	$L__BB0_2;
$L__BB0_23:
	cvta.to.global.u64 	%rd209, %rd5;
	bar.sync 	0;
	st.global.u32 	[%rd209], %r63;
	ret;

}


// ===== COMPILED SASS (sm_100) =====

	.target	sm_100

	.elftype	@"ET_EXEC"


//--------------------- .note.nv.tkinfo           --------------------------
	.section	.note.nv.tkinfo,"",@"SHT_NOTE"
	.sectionflags	@"SHF_NOTE_NV_TKINFO"
	.tkinfo
        /*0018*/ 	.word	0x00000002
        /*0030*/ 	.string	""
        /*0030*/ 	.string	"ptxas"
        /*0030*/ 	.string	"Cuda compilation tools, release 13.0, V13.0.88"
        /*0030*/ 	.string	"Build cuda_13.0.r13.0/compiler.36424714_0"
        /*0030*/ 	.string	"-arch sm_100 -m 64 "



//--------------------- .note.nv.cuinfo           --------------------------
	.section	.note.nv.cuinfo,"",@"SHT_NOTE"
	.sectionflags	@"SHF_NOTE_NV_CUINFO"
        /*0018*/ 	.short	0x0002
        /*001a*/ 	.short	0x0064
        /*001c*/ 	.short	0x0082
	.zero		2


//--------------------- .nv.info                  --------------------------
	.section	.nv.info,"",@"SHT_CUDA_INFO"
	.align	4


	//----- nvinfo : EIATTR_REGCOUNT
	.align		4
        /*0000*/ 	.byte	0x04, 0x2f
        /*0002*/ 	.short	(.L_2 - .L_1)
	.align		4
.L_1:
        /*0004*/ 	.word	index@(_Z14logicaProgramaP9TipoListaiiiiPiiii)
        /*0008*/ 	.word	0x00000028


	//----- nvinfo : EIATTR_FRAME_SIZE
	.align		4
.L_2:
        /*000c*/ 	.byte	0x04, 0x11
        /*000e*/ 	.short	(.L_4 - .L_3)
	.align		4
.L_3:
        /*0010*/ 	.word	index@(_Z14logicaProgramaP9TipoListaiiiiPiiii)
        /*0014*/ 	.word	0x00000010


	//----- nvinfo : EIATTR_MIN_STACK_SIZE
	.align		4
.L_4:
        /*0018*/ 	.byte	0x04, 0x12
        /*001a*/ 	.short	(.L_6 - .L_5)
	.align		4
.L_5:
        /*001c*/ 	.word	index@(_Z14logicaProgramaP9TipoListaiiiiPiiii)
        /*0020*/ 	.word	0x00000010
.L_6:


//--------------------- .nv.compat                --------------------------
	.section	.nv.compat,"",@"SHT_CUDA_COMPAT_INFO"
	.align	4
        /*0000*/ 	.byte	0x02, 0x09, 0x00, 0x00, 0x02, 0x02, 0x01, 0x00, 0x02, 0x05, 0x05, 0x00, 0x03, 0x07, 0x01, 0x01
        /*0010*/ 	.byte	0x02, 0x03, 0x00, 0x00, 0x02, 0x06, 0x01, 0x00, 0x04, 0x0b, 0x08, 0x00, 0x09, 0x00, 0x00, 0x00
        /*0020*/ 	.byte	0x00, 0x00, 0x00, 0x00


//--------------------- .nv.info._Z14logicaProgramaP9TipoListaiiiiPiiii --------------------------
	.section	.nv.info._Z14logicaProgramaP9TipoListaiiiiPiiii,"",@"SHT_CUDA_INFO"
	.sectionflags	@""
	.align	4


	//----- nvinfo : EIATTR_CUDA_API_VERSION
	.align		4
        /*0000*/ 	.byte	0x04, 0x37
        /*0002*/ 	.short	(.L_8 - .L_7)
.L_7:
        /*0004*/ 	.word	0x00000082


	//----- nvinfo : EIATTR_KPARAM_INFO
	.align		4
.L_8:
        /*0008*/ 	.byte	0x04, 0x17
        /*000a*/ 	.short	(.L_10 - .L_9)
.L_9:
        /*000c*/ 	.word	0x00000000
        /*0010*/ 	.short	0x0008
        /*0012*/ 	.short	0x0028
        /*0014*/ 	.byte	0x00, 0xf0, 0x11, 0x00


	//----- nvinfo : EIATTR_KPARAM_INFO
	.align		4
.L_10:
        /*0018*/ 	.byte	0x04, 0x17
        /*001a*/ 	.short	(.L_12 - .L_11)
.L_11:
        /*001c*/ 	.word	0x00000000
        /*0020*/ 	.short	0x0007
        /*0022*/ 	.short	0x0024
        /*0024*/ 	.byte	0x00, 0xf0, 0x11, 0x00


	//----- nvinfo : EIATTR_KPARAM_INFO
	.align		4
.L_12:
        /*0028*/ 	.byte	0x04, 0x17
        /*002a*/ 	.short	(.L_14 - .L_13)
.L_13:
        /*002c*/ 	.word	0x00000000
        /*0030*/ 	.short	0x0006
        /*0032*/ 	.short	0x0020
        /*0034*/ 	.byte	0x00, 0xf0, 0x11, 0x00


	//----- nvinfo : EIATTR_KPARAM_INFO
	.align		4
.L_14:
        /*0038*/ 	.byte	0x04, 0x17
        /*003a*/ 	.short	(.L_16 - .L_15)
.L_15:
        /*003c*/ 	.word	0x00000000
        /*0040*/ 	.short	0x0005
        /*0042*/ 	.short	0x0018
        /*0044*/ 	.byte	0x00, 0xf5, 0x21, 0x00


	//----- nvinfo : EIATTR_KPARAM_INFO
	.align		4
.L_16:
        /*0048*/ 	.byte	0x04, 0x17
        /*004a*/ 	.short	(.L_18 - .L_17)
.L_17:
        /*004c*/ 	.word	0x00000000
        /*0050*/ 	.short	0x0004
        /*0052*/ 	.short	0x0014
        /*0054*/ 	.byte	0x00, 0xf0, 0x11, 0x00


	//----- nvinfo : EIATTR_KPARAM_INFO
	.align		4
.L_18:
        /*0058*/ 	.byte	0x04, 0x17
        /*005a*/ 	.short	(.L_20 - .L_19)
.L_19:
        /*005c*/ 	.word	0x00000000
        /*0060*/ 	.short	0x0003
        /*0062*/ 	.short	0x0010
        /*0064*/ 	.byte	0x00, 0xf0, 0x11, 0x00


	//----- nvinfo : EIATTR_KPARAM_INFO
	.align		4
.L_20:
        /*0068*/ 	.byte	0x04, 0x17
        /*006a*/ 	.short	(.L_22 - .L_21)
.L_21:
        /*006c*/ 	.word	0x00000000
        /*0070*/ 	.short	0x0002
        /*0072*/ 	.short	0x000c
        /*0074*/ 	.byte	0x00, 0xf0, 0x11, 0x00


	//----- nvinfo : EIATTR_KPARAM_INFO
	.align		4
.L_22:
        /*0078*/ 	.byte	0x04, 0x17
        /*007a*/ 	.short	(.L_24 - .L_23)
.L_23:
        /*007c*/ 	.word	0x00000000
        /*0080*/ 	.short	0x0001
        /*0082*/ 	.short	0x0008
        /*0084*/ 	.byte	0x00, 0xf0, 0x11, 0x00


	//----- nvinfo : EIATTR_KPARAM_INFO
	.align		4
.L_24:
        /*0088*/ 	.byte	0x04, 0x17
        /*008a*/ 	.short	(.L_26 - .L_25)
.L_25:
        /*008c*/ 	.word	0x00000000
        /*0090*/ 	.short	0x0000
        /*0092*/ 	.short	0x0000
        /*0094*/ 	.byte	0x00, 0xf5, 0x21, 0x00


	//----- nvinfo : EIATTR_SPARSE_MMA_MASK
	.align		4
.L_26:
        /*0098*/ 	.byte	0x03, 0x50
        /*009a*/ 	.short	0x0000


	//----- nvinfo : EIATTR_MAXREG_COUNT
	.align		4
        /*009c*/ 	.byte	0x03, 0x1b
        /*009e*/ 	.short	0x00ff


	//----- nvinfo : EIATTR_NUM_BARRIERS
	.align		4
        /*00a0*/ 	.byte	0x02, 0x4c
        /*00a2*/ 	.byte	0x01
	.zero		1


	//----- nvinfo : EIATTR_EXTERNS
	.align		4
        /*00a4*/ 	.byte	0x04, 0x0f
        /*00a6*/ 	.short	(.L_28 - .L_27)


	//   ....[0]....
	.align		4
.L_27:
        /*00a8*/ 	.word	index@(vprintf)


	//   ....[1]....
	.align		4
        /*00ac*/ 	.word	index@(malloc)


	//   ....[2]....
	.align		4
        /*00b0*/ 	.word	index@(free)


	//----- nvinfo : EIATTR_MERCURY_ISA_VERSION
	.align		4
.L_28:
        /*00b4*/ 	.byte	0x03, 0x5f
        /*00b6*/ 	.short	0x0101


	//----- nvinfo : EIATTR_VRC_CTA_INIT_COUNT
	.align		4
        /*00b8*/ 	.byte	0x02, 0x4a
	.zero		1
	.zero		1


	//----- nvinfo : EIATTR_SYSCALL_OFFSETS
	.align		4
        /*00bc*/ 	.byte	0x04, 0x46
        /*00be*/ 	.short	(.L_30 - .L_29)


	//   ....[0]....
.L_29:
        /*00c0*/ 	.word	0x00000100


	//   ....[1]....
        /*00c4*/ 	.word	0x00000200


	//   ....[2]....
        /*00c8*/ 	.word	0x000004a0


	//   ....[3]....
        /*00cc*/ 	.word	0x000005b0


	//   ....[4]....
        /*00d0*/ 	.word	0x00000710


	//   ....[5]....
        /*00d4*/ 	.word	0x00000850


	//   ....[6]....
        /*00d8*/ 	.word	0x000009a0


	//   ....[7]....
        /*00dc*/ 	.word	0x00000ae0


	//   ....[8]....
        /*00e0*/ 	.word	0x00000c30


	//   ....[9]....
        /*00e4*/ 	.word	0x00000d70


	//   ....[10]....
        /*00e8*/ 	.word	0x00000f50


	//   ....[11]....
        /*00ec*/ 	.word	0x00001090


	//   ....[12]....
        /*00f0*/ 	.word	0x000011e0


	//   ....[13]....
        /*00f4*/ 	.word	0x000013c0


	//   ....[14]....
        /*00f8*/ 	.word	0x00001510


	//   ....[15]....
        /*00fc*/ 	.word	0x00001660


	//   ....[16]....
        /*0100*/ 	.word	0x00001820


	//   ....[17]....
        /*0104*/ 	.word	0x00001970


	//   ....[18]....
        /*0108*/ 	.word	0x00001ab0


	//   ....[19]....
        /*010c*/ 	.word	0x00001c80


	//   ....[20]....
        /*0110*/ 	.word	0x00001e40


	//   ....[21]....
        /*0114*/ 	.word	0x00001ff0


	//   ....[22]....
        /*0118*/ 	.word	0x00002370


	//----- nvinfo : EIATTR_EXIT_INSTR_OFFSETS
	.align		4
.L_30:
        /*011c*/ 	.byte	0x04, 0x1c
        /*011e*/ 	.short	(.L_32 - .L_31)


	//   ....[0]....
.L_31:
        /*0120*/ 	.word	0x00002400


	//----- nvinfo : EIATTR_CRS_STACK_SIZE
	.align		4
.L_32:
        /*0124*/ 	.byte	0x04, 0x1e
        /*0126*/ 	.short	(.L_34 - .L_33)
.L_33:
        /*0128*/ 	.word	0x00000000


	//----- nvinfo : EIATTR_CBANK_PARAM_SIZE
	.align		4
.L_34:
        /*012c*/ 	.byte	0x03, 0x19
        /*012e*/ 	.short	0x002c


	//----- nvinfo : EIATTR_PARAM_CBANK
	.align		4
        /*0130*/ 	.byte	0x04, 0x0a
        /*0132*/ 	.short	(.L_36 - .L_35)
	.align		4
.L_35:
        /*0134*/ 	.word	index@(.nv.constant0._Z14logicaProgramaP9TipoListaiiiiPiiii)
        /*0138*/ 	.short	0x0380
        /*013a*/ 	.short	0x002c


	//----- nvinfo : EIATTR_SW_WAR
	.align		4
.L_36:
        /*013c*/ 	.byte	0x04, 0x36
        /*013e*/ 	.short	(.L_38 - .L_37)
.L_37:
        /*0140*/ 	.word	0x00000008
.L_38:


//--------------------- .nv.callgraph             --------------------------
	.section	.nv.callgraph,"",@"SHT_CUDA_CALLGRAPH"
	.align	4
	.sectionentsize	8
	.align		4
        /*0000*/ 	.word	0x00000000
	.align		4
        /*0004*/ 	.word	0xffffffff
	.align		4
        /*0008*/ 	.word	index@(_Z14logicaProgramaP9TipoListaiiiiPiiii)
	.align		4
        /*000c*/ 	.word	index@(free)
	.align		4
        /*0010*/ 	.word	index@(_Z14logicaProgramaP9TipoListaiiiiPiiii)
	.align		4
        /*0014*/ 	.word	index@(vprintf)
	.align		4
        /*0018*/ 	.word	index@(_Z14logicaProgramaP9TipoListaiiiiPiiii)
	.align		4
        /*001c*/ 	.word	index@(malloc)
	.align		4
        /*0020*/ 	.word	0x00000000
	.align		4
        /*0024*/ 	.word	0xfffffffe
	.align		4
        /*0028*/ 	.word	0x00000000
	.align		4
        /*002c*/ 	.word	0xfffffffd
	.align		4
        /*0030*/ 	.word	0x00000000
	.align		4
        /*0034*/ 	.word	0xfffffffc


//--------------------- .nv.constant4             --------------------------
	.section	.nv.constant4,"a",@progbits
	.align	8
	.align		8
.nv.constant4:
        /*0000*/ 	.dword	vprintf
	.align		8
        /*0008*/ 	.dword	malloc
	.align		8
        /*0010*/ 	.dword	free
	.align		8
        /*0018*/ 	.dword	$str


//--------------------- .text._Z14logicaProgramaP9TipoListaiiiiPiiii --------------------------
	.section	.text._Z14logicaProgramaP9TipoListaiiiiPiiii,"ax",@progbits
	.align	128
        .global         _Z14logicaProgramaP9TipoListaiiiiPiiii
        .type           _Z14logicaProgramaP9TipoListaiiiiPiiii,@function
        .size           _Z14logicaProgramaP9TipoListaiiiiPiiii,(.L_x_41 - _Z14logicaProgramaP9TipoListaiiiiPiiii)
        .other          _Z14logicaProgramaP9TipoListaiiiiPiiii,@"STO_CUDA_ENTRY STV_DEFAULT"
_Z14logicaProgramaP9TipoListaiiiiPiiii:
.text._Z14logicaProgramaP9TipoListaiiiiPiiii:
[----:B------:R-:W0:Y:S01]  /*0000*/  LDC R1, c[0x0][0x37c] ;  /* 0x0000df00ff017b82 */ /* 0x000e220000000800 */
[----:B------:R-:W-:Y:S01]  /*0010*/  MOV R16, 0x8 ;  /* 0x0000000800107802 */ /* 0x000fe20000000f00 */
[----:B------:R-:W1:Y:S01]  /*0020*/  LDCU UR4, c[0x0][0x2f8] ;  /* 0x00005f00ff0477ac */ /* 0x000e620008000800 */
[----:B0-----:R-:W-:-:S05]  /*0030*/  VIADD R1, R1, 0xfffffff0 ;  /* 0xfffffff001017836 */ /* 0x001fca0000000000 */
[----:B------:R0:W2:Y:S01]  /*0040*/  LDC.64 R6, c[0x4][R16] ;  /* 0x0100000010067b82 */ /* 0x0000a20000000a00 */
[----:B------:R-:W3:Y:S01]  /*0050*/  LDCU UR6, c[0x0][0x394] ;  /* 0x00007280ff0677ac */ /* 0x000ee20008000800 */
[----:B------:R-:W-:Y:S02]  /*0060*/  IMAD.MOV.U32 R4, RZ, RZ, 0x10 ;  /* 0x00000010ff047424 */ /* 0x000fe400078e00ff */
[----:B------:R-:W-:Y:S01]  /*0070*/  IMAD.MOV.U32 R5, RZ, RZ, RZ ;  /* 0x000000ffff057224 */ /* 0x000fe200078e00ff */
[----:B------:R-:W4:Y:S01]  /*0080*/  LDCU UR5, c[0x0][0x2fc] ;  /* 0x00005f80ff0577ac */ /* 0x000f220008000800 */
[----:B------:R-:W0:Y:S01]  /*0090*/  LDCU.64 UR36, c[0x0][0x358] ;  /* 0x00006b00ff2477ac */ /* 0x000e220008000a00 */
[----:B------:R-:W0:Y:S01]  /*00a0*/  LDCU UR40, c[0x0][0x390] ;  /* 0x00007200ff2877ac */ /* 0x000e220008000800 */
[----:B-1----:R-:W-:Y:S01]  /*00b0*/  IADD3 R22, P0, PT, R1, UR4, RZ ;  /* 0x0000000401167c10 */ /* 0x002fe2000ff1e0ff */
[----:B------:R-:W1:Y:S01]  /*00c0*/  LDCU.64 UR38, c[0x0][0x388] ;  /* 0x00007100ff2677ac */ /* 0x000e620008000a00 */
[----:B---3--:R-:W-:-:S03]  /*00d0*/  IMAD.U32 R32, RZ, RZ, UR6 ;  /* 0x00000006ff207e24 */ /* 0x008fc6000f8e00ff */
[----:B----4-:R-:W-:-:S08]  /*00e0*/  IMAD.X R2, RZ, RZ, UR5, P0 ;  /* 0x00000005ff027e24 */ /* 0x010fd000080e06ff */
[----:B------:R-:W-:-:S07]  /*00f0*/  LEPC R20, `(.L_x_0) ;  /* 0x000000001014794e */ /* 0x000fce0000000000 */
[----:B012---:R-:W-:Y:S05]  /*0100*/  CALL.ABS.NOINC R6 ;  /* 0x0000000006007343 */ /* 0x007fea0003c00000 */
.L_x_0:
[----:B------:R-:W0:Y:S01]  /*0110*/  LDC.64 R8, c[0x0][0x380] ;  /* 0x0000e000ff087b82 */ /* 0x000e220000000a00 */
[----:B------:R-:W1:Y:S01]  /*0120*/  LDCU.64 UR4, c[0x0][0x380] ;  /* 0x00007000ff0477ac */ /* 0x000e620008000a00 */
[----:B------:R-:W-:Y:S02]  /*0130*/  IMAD.MOV.U32 R6, RZ, RZ, R4 ;  /* 0x000000ffff067224 */ /* 0x000fe400078e0004 */
[----:B------:R-:W-:Y:S02]  /*0140*/  IMAD.MOV.U32 R7, RZ, RZ, R5 ;  /* 0x000000ffff077224 */ /* 0x000fe400078e0005 */
[----:B------:R-:W-:Y:S02]  /*0150*/  IMAD.MOV.U32 R4, RZ, RZ, 0x10 ;  /* 0x00000010ff047424 */ /* 0x000fe400078e00ff */
[----:B------:R-:W2:Y:S01]  /*0160*/  LDC.64 R16, c[0x4][R16] ;  /* 0x0100000010107b82 */ /* 0x000ea20000000a00 */
[----:B------:R-:W-:Y:S01]  /*0170*/  IMAD.MOV.U32 R5, RZ, RZ, RZ ;  /* 0x000000ffff057224 */ /* 0x000fe200078e00ff */
[----:B-1----:R-:W-:-:S04]  /*0180*/  UIADD3 UR4, UP0, UPT, UR4, 0x8, URZ ;  /* 0x0000000804047890 */ /* 0x002fc8000ff1e0ff */
[----:B------:R-:W-:Y:S01]  /*0190*/  UIADD3.X UR5, UPT, UPT, URZ, UR5, URZ, UP0, !UPT ;  /* 0x00000005ff057290 */ /* 0x000fe200087fe4ff */
[----:B0-----:R0:W-:Y:S01]  /*01a0*/  STG.E.64 desc[UR36][R8.64], R6 ;  /* 0x0000000608007986 */ /* 0x0011e2000c101b24 */
[----:B------:R-:W-:-:S03]  /*01b0*/  IMAD.U32 R36, RZ, RZ, UR4 ;  /* 0x00000004ff247e24 */ /* 0x000fc6000f8e00ff */
[----:B------:R0:W-:Y:S01]  /*01c0*/  STG.E.64 desc[UR36][R8.64+0x8], R6 ;  /* 0x0000080608007986 */ /* 0x0001e2000c101b24 */
[----:B------:R-:W-:-:S03]  /*01d0*/  IMAD.U32 R37, RZ, RZ, UR5 ;  /* 0x00000005ff257e24 */ /* 0x000fc6000f8e00ff */
[----:B--2---:R0:W-:Y:S04]  /*01e0*/  ST.E.64 desc[UR36][R6.64+0x8], RZ ;  /* 0x000008ff06007985 */ /* 0x0041e8000c101b24 */
[----:B------:R-:W-:-:S07]  /*01f0*/  LEPC R20, `(.L_x_1) ;  /* 0x000000001014794e */ /* 0x000fce0000000000 */
[----:B0-----:R-:W-:Y:S05]  /*0200*/  CALL.ABS.NOINC R16 ;  /* 0x0000000010007343 */ /* 0x001fea0003c00000 */
.L_x_1:
[----:B------:R-:W0:Y:S01]  /*0210*/  LDC.64 R16, c[0x0][0x380] ;  /* 0x0000e000ff107b82 */ /* 0x000e220000000a00 */
[----:B------:R-:W1:Y:S01]  /*0220*/  LDCU UR4, c[0x0][0x394] ;  /* 0x00007280ff0477ac */ /* 0x000e620008000800 */
[----:B0-----:R-:W2:Y:S04]  /*0230*/  LDG.E.64 R6, desc[UR36][R16.64+0x8] ;  /* 0x0000082410067981 */ /* 0x001ea8000c1e1b00 */
[----:B--2---:R0:W-:Y:S04]  /*0240*/  ST.E.64 desc[UR36][R6.64+0x8], R4 ;  /* 0x0000080406007985 */ /* 0x0041e8000c101b24 */
[----:B------:R-:W2:Y:S04]  /*0250*/  LDG.E.64 R8, desc[UR36][R16.64+0x8] ;  /* 0x0000082410087981 */ /* 0x000ea8000c1e1b00 */
[----:B--2---:R-:W2:Y:S04]  /*0260*/  LD.E.64 R8, desc[UR36][R8.64+0x8] ;  /* 0x0000082408087980 */ /* 0x004ea8000c101b00 */
[----:B--2---:R2:W-:Y:S04]  /*0270*/  STG.E.64 desc[UR36][R16.64+0x8], R8 ;  /* 0x0000080810007986 */ /* 0x0045e8000c101b24 */
[----:B------:R2:W-:Y:S04]  /*0280*/  ST.E.U16 desc[UR36][R8.64], RZ ;  /* 0x000000ff08007985 */ /* 0x0005e8000c101524 */
[----:B------:R-:W3:Y:S04]  /*0290*/  LDG.E.64 R10, desc[UR36][R16.64+0x8] ;  /* 0x00000824100a7981 */ /* 0x000ee8000c1e1b00 */
[----:B---3--:R2:W-:Y:S04]  /*02a0*/  ST.E.U16 desc[UR36][R10.64+0x2], RZ ;  /* 0x000002ff0a007985 */ /* 0x0085e8000c101524 */
[----:B------:R-:W3:Y:S04]  /*02b0*/  LDG.E.64 R12, desc[UR36][R16.64+0x8] ;  /* 0x00000824100c7981 */ /* 0x000ee8000c1e1b00 */
[----:B---3--:R2:W-:Y:S04]  /*02c0*/  ST.E.U16 desc[UR36][R12.64+0x4], RZ ;  /* 0x000004ff0c007985 */ /* 0x0085e8000c101524 */
[----:B------:R-:W3:Y:S04]  /*02d0*/  LDG.E.64 R14, desc[UR36][R16.64+0x8] ;  /* 0x00000824100e7981 */ /* 0x000ee8000c1e1b00 */
[----:B---3--:R2:W-:Y:S04]  /*02e0*/  ST.E.U8 desc[UR36][R14.64+0x6], RZ ;  /* 0x000006ff0e007985 */ /* 0x0085e8000c101124 */
[----:B0-----:R-:W3:Y:S01]  /*02f0*/  LDG.E.64 R4, desc[UR36][R16.64+0x8] ;  /* 0x0000082410047981 */ /* 0x001ee2000c1e1b00 */
[----:B-1----:R-:W-:Y:S01]  /*0300*/  UISETP.GE.AND UP0, UPT, UR4, 0x1, UPT ;  /* 0x000000010400788c */ /* 0x002fe2000bf06270 */
[----:B------:R-:W-:-:S02]  /*0310*/  IMAD.MOV.U32 R30, RZ, RZ, RZ ;  /* 0x000000ffff1e7224 */ /* 0x000fc400078e00ff */
[----:B---3--:R2:W-:Y:S06]  /*0320*/  ST.E.64 desc[UR36][R4.64+0x8], RZ ;  /* 0x000008ff04007985 */ /* 0x0085ec000c101b24 */
[----:B------:R-:W-:Y:S05]  /*0330*/  BRA.U !UP0, `(.L_x_2) ;  /* 0x0000002108207547 */ /* 0x000fea000b800000 */
[----:B------:R-:W-:Y:S02]  /*0340*/  IMAD.MOV.U32 R30, RZ, RZ, RZ ;  /* 0x000000ffff1e7224 */ /* 0x000fe400078e00ff */
[----:B------:R-:W-:Y:S02]  /*0350*/  IMAD.MOV.U32 R27, RZ, RZ, RZ ;  /* 0x000000ffff1b7224 */ /* 0x000fe400078e00ff */
[----:B------:R-:W-:-:S07]  /*0360*/  IMAD.MOV.U32 R19, RZ, RZ, RZ ;  /* 0x000000ffff137224 */ /* 0x000fce00078e00ff */
.L_x_39:
[----:B------:R-:W0:Y:S01]  /*0370*/  LDC.64 R6, c[0x0][0x380] ;  /* 0x0000e000ff067b82 */ /* 0x000e220000000a00 */
[----:B--2---:R-:W-:Y:S01]  /*0380*/  MOV R8, 0x0 ;  /* 0x0000000000087802 */ /* 0x004fe20000000f00 */
[----:B------:R-:W1:Y:S01]  /*0390*/  LDCU.64 UR4, c[0x4][0x18] ;  /* 0x01000300ff0477ac */ /* 0x000e620008000a00 */
[----:B0-----:R-:W2:Y:S04]  /*03a0*/  LDG.E.64 R4, desc[UR36][R6.64] ;  /* 0x0000002406047981 */ /* 0x001ea8000c1e1b00 */
[----:B--2---:R-:W2:Y:S04]  /*03b0*/  LD.E.64 R4, desc[UR36][R4.64+0x8] ;  /* 0x0000082404047980 */ /* 0x004ea8000c101b00 */
[----:B--2---:R1:W2:Y:S01]  /*03c0*/  LD.E.64 R28, desc[UR36][R4.64] ;  /* 0x00000024041c7980 */ /* 0x0042a2000c101b00 */
[----:B------:R-:W0:Y:S01]  /*03d0*/  LDC.64 R8, c[0x4][R8] ;  /* 0x0100000008087b82 */ /* 0x000e220000000a00 */
[----:B------:R-:W-:-:S02]  /*03e0*/  IMAD.MOV.U32 R6, RZ, RZ, R22 ;  /* 0x000000ffff067224 */ /* 0x000fc400078e0016 */
[----:B------:R-:W-:Y:S02]  /*03f0*/  IMAD.MOV.U32 R7, RZ, RZ, R2 ;  /* 0x000000ffff077224 */ /* 0x000fe400078e0002 */
[----:B-1----:R-:W-:Y:S02]  /*0400*/  IMAD.U32 R4, RZ, RZ, UR4 ;  /* 0x00000004ff047e24 */ /* 0x002fe4000f8e00ff */
[----:B------:R-:W-:Y:S01]  /*0410*/  IMAD.U32 R5, RZ, RZ, UR5 ;  /* 0x00000005ff057e24 */ /* 0x000fe2000f8e00ff */
[C---:B--2---:R-:W-:Y:S01]  /*0420*/  PRMT R16, R28.reuse, 0x9910, RZ ;  /* 0x000099101c107816 */ /* 0x044fe200000000ff */
[----:B------:R-:W-:Y:S01]  /*0430*/  IMAD.MOV.U32 R23, RZ, RZ, R29 ;  /* 0x000000ffff177224 */ /* 0x000fe200078e001d */
[----:B------:R-:W-:Y:S02]  /*0440*/  PRMT R17, R28, 0xbb32, RZ ;  /* 0x0000bb321c117816 */ /* 0x000fe400000000ff */
[----:B------:R-:W-:Y:S02]  /*0450*/  PRMT R18, R29, 0x9910, RZ ;  /* 0x000099101d127816 */ /* 0x000fe400000000ff */
[----:B------:R-:W-:-:S02]  /*0460*/  SHF.R.U32.HI R23, RZ, 0x10, R23 ;  /* 0x00000010ff177819 */ /* 0x000fc40000011617 */
[----:B------:R-:W-:Y:S01]  /*0470*/  PRMT R24, R28, 0x7632, R24 ;  /* 0x000076321c187816 */ /* 0x000fe20000000018 */
[----:B0-----:R1:W-:Y:S06]  /*0480*/  STL.128 [R1], R16 ;  /* 0x0000001001007387 */ /* 0x0013ec0000100c00 */
[----:B------:R-:W-:-:S07]  /*0490*/  LEPC R20, `(.L_x_3) ;  /* 0x000000001014794e */ /* 0x000fce0000000000 */
[----:B-1----:R-:W-:Y:S05]  /*04a0*/  CALL.ABS.NOINC R8 ;  /* 0x0000000008007343 */ /* 0x002fea0003c00000 */
.L_x_3:
[C---:B------:R-:W-:Y:S01]  /*04b0*/  VIADD R3, R27.reuse, 0x1 ;  /* 0x000000011b037836 */ /* 0x040fe20000000000 */
[----:B------:R-:W-:-:S03]  /*04c0*/  ISETP.NE.AND P1, PT, R27, RZ, PT ;  /* 0x000000ff1b00720c */ /* 0x000fc60003f25270 */
[----:B------:R-:W-:Y:S01]  /*04d0*/  IMAD.MOV.U32 R27, RZ, RZ, R3 ;  /* 0x000000ffff1b7224 */ /* 0x000fe200078e0003 */
[----:B------:R-:W-:-:S13]  /*04e0*/  ISETP.NE.AND P0, PT, R32, R3, PT ;  /* 0x000000032000720c */ /* 0x000fda0003f05270 */
[----:B------:R-:W-:Y:S05]  /*04f0*/  @!P0 BRA P1, `(.L_x_2) ;  /* 0x0000001c00b08947 */ /* 0x000fea0000800000 */
[----:B------:R-:W-:Y:S01]  /*0500*/  ISETP.NE.AND P0, PT, R17, UR39, PT ;  /* 0x0000002711007c0c */ /* 0x000fe2000bf05270 */
[----:B------:R-:W-:Y:S03]  /*0510*/  BSSY.RECONVERGENT B6, `(.L_x_4) ;  /* 0x0000098000067945 */ /* 0x000fe60003800200 */
[----:B------:R-:W-:-:S04]  /*0520*/  ISETP.NE.AND P1, PT, R16, UR38, P0 ;  /* 0x0000002610007c0c */ /* 0x000fc80008725270 */
[----:B------:R-:W-:Y:S02]  /*0530*/  ISETP.EQ.OR P0, PT, R18, UR40, !P1 ;  /* 0x0000002812007c0c */ /* 0x000fe4000cf02670 */
[----:B------:R-:W-:-:S11]  /*0540*/  P2R R26, PR, RZ, 0x2 ;  /* 0x00000002ff1a7803 */ /* 0x000fd60000000000 */
[----:B------:R-:W-:Y:S05]  /*0550*/  @P0 BRA `(.L_x_5) ;  /* 0x00000008004c0947 */ /* 0x000fea0003800000 */
[----:B------:R-:W-:Y:S01]  /*0560*/  MOV R25, 0x8 ;  /* 0x0000000800197802 */ /* 0x000fe20000000f00 */
[----:B------:R-:W-:Y:S02]  /*0570*/  IMAD.MOV.U32 R4, RZ, RZ, 0x10 ;  /* 0x00000010ff047424 */ /* 0x000fe400078e00ff */
[----:B------:R-:W-:Y:S01]  /*0580*/  IMAD.MOV.U32 R5, RZ, RZ, RZ ;  /* 0x000000ffff057224 */ /* 0x000fe200078e00ff */
[----:B------:R0:W1:Y:S06]  /*0590*/  LDC.64 R6, c[0x4][R25] ;  /* 0x0100000019067b82 */ /* 0x00006c0000000a00 */
[----:B------:R-:W-:-:S07]  /*05a0*/  LEPC R20, `(.L_x_6) ;  /* 0x000000001014794e */ /* 0x000fce0000000000 */
[----:B01----:R-:W-:Y:S05]  /*05b0*/  CALL.ABS.NOINC R6 ;  /* 0x0000000006007343 */ /* 0x003fea0003c00000 */
.L_x_6:
[----:B------:R-:W2:Y:S04]  /*05c0*/  LDG.E.64 R6, desc[UR36][R36.64] ;  /* 0x0000002424067981 */ /* 0x000ea8000c1e1b00 */
[----:B--2---:R0:W-:Y:S04]  /*05d0*/  ST.E.64 desc[UR36][R6.64+0x8], R4 ;  /* 0x0000080406007985 */ /* 0x0041e8000c101b24 */
[----:B------:R-:W2:Y:S01]  /*05e0*/  LDG.E.64 R14, desc[UR36][R36.64] ;  /* 0x00000024240e7981 */ /* 0x000ea2000c1e1b00 */
[----:B------:R-:W-:-:S03]  /*05f0*/  VIADD R34, R28, 0x1 ;  /* 0x000000011c227836 */ /* 0x000fc60000000000 */
[----:B--2---:R-:W2:Y:S01]  /*0600*/  LD.E.64 R20, desc[UR36][R14.64+0x8] ;  /* 0x000008240e147980 */ /* 0x004ea2000c101b00 */
[----:B------:R-:W-:-:S03]  /*0610*/  PRMT R0, R28, 0x7632, R0 ;  /* 0x000076321c007816 */ /* 0x000fc60000000000 */
[----:B--2---:R1:W-:Y:S04]  /*0620*/  STG.E.64 desc[UR36][R36.64], R20 ;  /* 0x0000001424007986 */ /* 0x0043e8000c101b24 */
[----:B------:R1:W-:Y:S04]  /*0630*/  ST.E.U16 desc[UR36][R20.64], R34 ;  /* 0x0000002214007985 */ /* 0x0003e8000c101524 */
[----:B------:R-:W2:Y:S04]  /*0640*/  LDG.E.64 R8, desc[UR36][R36.64] ;  /* 0x0000002424087981 */ /* 0x000ea8000c1e1b00 */
[----:B--2---:R1:W-:Y:S04]  /*0650*/  ST.E.U16 desc[UR36][R8.64+0x2], R0 ;  /* 0x0000020008007985 */ /* 0x0043e8000c101524 */
[----:B------:R-:W2:Y:S04]  /*0660*/  LDG.E.64 R10, desc[UR36][R36.64] ;  /* 0x00000024240a7981 */ /* 0x000ea8000c1e1b00 */
[----:B--2---:R1:W-:Y:S04]  /*0670*/  ST.E.U16 desc[UR36][R10.64+0x4], R29 ;  /* 0x0000041d0a007985 */ /* 0x0043e8000c101524 */
[----:B------:R-:W2:Y:S04]  /*0680*/  LDG.E.64 R12, desc[UR36][R36.64] ;  /* 0x00000024240c7981 */ /* 0x000ea8000c1e1b00 */
[----:B--2---:R1:W-:Y:S04]  /*0690*/  ST.E.U8 desc[UR36][R12.64+0x6], R23 ;  /* 0x000006170c007985 */ /* 0x0043e8000c101124 */
[----:B------:R-:W2:Y:S01]  /*06a0*/  LDG.E.64 R14, desc[UR36][R36.64] ;  /* 0x00000024240e7981 */ /* 0x000ea2000c1e1b00 */
[----:B0-----:R1:W0:Y:S01]  /*06b0*/  LDC.64 R6, c[0x4][R25] ;  /* 0x0100000019067b82 */ /* 0x0012220000000a00 */
[----:B------:R-:W-:Y:S01]  /*06c0*/  PRMT R31, R28, 0x7632, R31 ;  /* 0x000076321c1f7816 */ /* 0x000fe2000000001f */
[----:B------:R-:W-:-:S02]  /*06d0*/  IMAD.MOV.U32 R4, RZ, RZ, 0x10 ;  /* 0x00000010ff047424 */ /* 0x000fc400078e00ff */
[----:B------:R-:W-:Y:S01]  /*06e0*/  IMAD.MOV.U32 R5, RZ, RZ, RZ ;  /* 0x000000ffff057224 */ /* 0x000fe200078e00ff */
[----:B0-2---:R1:W-:Y:S06]  /*06f0*/  ST.E.64 desc[UR36][R14.64+0x8], RZ ;  /* 0x000008ff0e007985 */ /* 0x0053ec000c101b24 */
[----:B-1----:R-:W-:-:S07]  /*0700*/  LEPC R20, `(.L_x_7) ;  /* 0x000000001014794e */ /* 0x002fce0000000000 */
[----:B------:R-:W-:Y:S05]  /*0710*/  CALL.ABS.NOINC R6 ;  /* 0x0000000006007343 */ /* 0x000fea0003c00000 */
.L_x_7:
[----:B------:R-:W2:Y:S04]  /*0720*/  LDG.E.64 R6, desc[UR36][R36.64] ;  /* 0x0000002424067981 */ /* 0x000ea8000c1e1b00 */
[----:B--2---:R0:W-:Y:S04]  /*0730*/  ST.E.64 desc[UR36][R6.64+0x8], R4 ;  /* 0x0000080406007985 */ /* 0x0041e8000c101b24 */
[----:B------:R-:W2:Y:S04]  /*0740*/  LDG.E.64 R20, desc[UR36][R36.64] ;  /* 0x0000002424147981 */ /* 0x000ea8000c1e1b00 */
[----:B--2---:R-:W2:Y:S01]  /*0750*/  LD.E.64 R20, desc[UR36][R20.64+0x8] ;  /* 0x0000082414147980 */ /* 0x004ea2000c101b00 */
[----:B------:R-:W-:-:S03]  /*0760*/  VIADD R31, R31, 0x1 ;  /* 0x000000011f1f7836 */ /* 0x000fc60000000000 */
        /* <DEDUP_REMOVED lines=10> */
[----:B------:R-:W-:-:S02]  /*0810*/  IMAD.MOV.U32 R4, RZ, RZ, 0x10 ;  /* 0x00000010ff047424 */ /* 0x000fc400078e00ff */
[----:B------:R-:W-:Y:S01]  /*0820*/  IMAD.MOV.U32 R5, RZ, RZ, RZ ;  /* 0x000000ffff057224 */ /* 0x000fe200078e00ff */
[----:B0-2---:R1:W-:Y:S06]  /*0830*/  ST.E.64 desc[UR36][R14.64+0x8], RZ ;  /* 0x000008ff0e007985 */ /* 0x0053ec000c101b24 */
[----:B-1----:R-:W-:-:S07]  /*0840*/  LEPC R20, `(.L_x_8) ;  /* 0x000000001014794e */ /* 0x002fce0000000000 */
[----:B------:R-:W-:Y:S05]  /*0850*/  CALL.ABS.NOINC R6 ;  /* 0x0000000006007343 */ /* 0x000fea0003c00000 */
.L_x_8:
[----:B------:R-:W2:Y:S04]  /*0860*/  LDG.E.64 R6, desc[UR36][R36.64] ;  /* 0x0000002424067981 */ /* 0x000ea8000c1e1b00 */
[----:B--2---:R0:W-:Y:S04]  /*0870*/  ST.E.64 desc[UR36][R6.64+0x8], R4 ;  /* 0x0000080406007985 */ /* 0x0041e8000c101b24 */
[----:B------:R-:W2:Y:S04]  /*0880*/  LDG.E.64 R14, desc[UR36][R36.64] ;  /* 0x00000024240e7981 */ /* 0x000ea8000c1e1b00 */
[----:B--2---:R-:W2:Y:S01]  /*0890*/  LD.E.64 R20, desc[UR36][R14.64+0x8] ;  /* 0x000008240e147980 */ /* 0x004ea2000c101b00 */
[----:B------:R-:W-:-:S03]  /*08a0*/  PRMT R0, R28, 0x7632, R0 ;  /* 0x000076321c007816 */ /* 0x000fc60000000000 */
[----:B--2---:R1:W-:Y:S04]  /*08b0*/  STG.E.64 desc[UR36][R36.64], R20 ;  /* 0x0000001424007986 */ /* 0x0043e8000c101b24 */
[----:B------:R1:W-:Y:S04]  /*08c0*/  ST.E.U16 desc[UR36][R20.64], R28 ;  /* 0x0000001c14007985 */ /* 0x0003e8000c101524 */
[----:B------:R-:W2:Y:S01]  /*08d0*/  LDG.E.64 R8, desc[UR36][R36.64] ;  /* 0x0000002424087981 */ /* 0x000ea2000c1e1b00 */
[----:B------:R-:W-:-:S03]  /*08e0*/  VIADD R33, R29, 0x1 ;  /* 0x000000011d217836 */ /* 0x000fc60000000000 */
        /* <DEDUP_REMOVED lines=12> */
.L_x_9:
[----:B------:R-:W2:Y:S04]  /*09b0*/  LDG.E.64 R6, desc[UR36][R36.64] ;  /* 0x0000002424067981 */ /* 0x000ea8000c1e1b00 */
[----:B--2---:R0:W-:Y:S04]  /*09c0*/  ST.E.64 desc[UR36][R6.64+0x8], R4 ;  /* 0x0000080406007985 */ /* 0x0041e8000c101b24 */
[----:B------:R-:W2:Y:S04]  /*09d0*/  LDG.E.64 R14, desc[UR36][R36.64] ;  /* 0x00000024240e7981 */ /* 0x000ea8000c1e1b00 */
[----:B--2---:R-:W2:Y:S04]  /*09e0*/  LD.E.64 R20, desc[UR36][R14.64+0x8] ;  /* 0x000008240e147980 */ /* 0x004ea8000c101b00 */
[----:B--2---:R1:W-:Y:S04]  /*09f0*/  STG.E.64 desc[UR36][R36.64], R20 ;  /* 0x0000001424007986 */ /* 0x0043e8000c101b24 */
[----:B------:R1:W-:Y:S04]  /*0a00*/  ST.E.U16 desc[UR36][R20.64], R34 ;  /* 0x0000002214007985 */ /* 0x0003e8000c101524 */
[----:B------:R-:W2:Y:S04]  /*0a10*/  LDG.E.64 R8, desc[UR36][R36.64] ;  /* 0x0000002424087981 */ /* 0x000ea8000c1e1b00 */
[----:B--2---:R1:W-:Y:S04]  /*0a20*/  ST.E.U16 desc[UR36][R8.64+0x2], R31 ;  /* 0x0000021f08007985 */ /* 0x0043e8000c101524 */
[----:B------:R-:W2:Y:S01]  /*0a30*/  LDG.E.64 R10, desc[UR36][R36.64] ;  /* 0x00000024240a7981 */ /* 0x000ea2000c1e1b00 */
[----:B------:R-:W-:-:S03]  /*0a40*/  IMAD.MOV.U32 R0, RZ, RZ, 0x1 ;  /* 0x00000001ff007424 */ /* 0x000fc600078e00ff */
        /* <DEDUP_REMOVED lines=10> */
.L_x_10:
[----:B------:R-:W2:Y:S04]  /*0af0*/  LDG.E.64 R6, desc[UR36][R36.64] ;  /* 0x0000002424067981 */ /* 0x000ea8000c1e1b00 */
[----:B--2---:R0:W-:Y:S04]  /*0b00*/  ST.E.64 desc[UR36][R6.64+0x8], R4 ;  /* 0x0000080406007985 */ /* 0x0041e8000c101b24 */
[----:B------:R-:W2:Y:S04]  /*0b10*/  LDG.E.64 R14, desc[UR36][R36.64] ;  /* 0x00000024240e7981 */ /* 0x000ea8000c1e1b00 */
[----:B--2---:R-:W2:Y:S01]  /*0b20*/  LD.E.64 R20, desc[UR36][R14.64+0x8] ;  /* 0x000008240e147980 */ /* 0x004ea2000c101b00 */
[----:B------:R-:W-:-:S03]  /*0b30*/  PRMT R24, R28, 0x7632, R24 ;  /* 0x000076321c187816 */ /* 0x000fc60000000018 */
        /* <DEDUP_REMOVED lines=16> */
.L_x_11:
        /* <DEDUP_REMOVED lines=20> */
.L_x_12:
        /* <DEDUP_REMOVED lines=11> */
[----:B------:R-:W2:Y:S01]  /*0e30*/  LDG.E.64 R14, desc[UR36][R36.64] ;  /* 0x00000024240e7981 */ /* 0x000ea2000c1e1b00 */
[----:B0-----:R-:W-:-:S05]  /*0e40*/  PRMT R7, R0, 0x7610, R7 ;  /* 0x0000761000077816 */ /* 0x001fca0000000007 */
[----:B--2---:R1:W-:Y:S04]  /*0e50*/  ST.E.U8 desc[UR36][R14.64+0x6], R7 ;  /* 0x000006070e007985 */ /* 0x0043e8000c101124 */
[----:B------:R-:W2:Y:S01]  /*0e60*/  LDG.E.64 R4, desc[UR36][R36.64] ;  /* 0x0000002424047981 */ /* 0x000ea2000c1e1b00 */
[----:B------:R-:W-:-:S03]  /*0e70*/  VIADD R32, R32, 0x7 ;  /* 0x0000000720207836 */ /* 0x000fc60000000000 */
[----:B--2---:R1:W-:Y:S04]  /*0e80*/  ST.E.64 desc[UR36][R4.64+0x8], RZ ;  /* 0x000008ff04007985 */ /* 0x0043e8000c101b24 */
.L_x_5:
[----:B------:R-:W-:Y:S05]  /*0e90*/  BSYNC.RECONVERGENT B6 ;  /* 0x0000000000067941 */ /* 0x000fea0003800200 */
.L_x_4:
[----:B------:R-:W-:Y:S01]  /*0ea0*/  ISETP.NE.AND P0, PT, R17, UR39, PT ;  /* 0x0000002711007c0c */ /* 0x000fe2000bf05270 */
[----:B------:R-:W-:Y:S03]  /*0eb0*/  BSSY.RECONVERGENT B6, `(.L_x_13) ;  /* 0x0000045000067945 */ /* 0x000fe60003800200 */
[----:B------:R-:W-:-:S04]  /*0ec0*/  ISETP.EQ.AND P1, PT, R16, UR38, P0 ;  /* 0x0000002610007c0c */ /* 0x000fc80008722270 */
[----:B------:R-:W-:Y:S02]  /*0ed0*/  ISETP.EQ.OR P0, PT, R18, UR40, !P1 ;  /* 0x0000002812007c0c */ /* 0x000fe4000cf02670 */
[----:B-1----:R-:W-:-:S11]  /*0ee0*/  P2R R33, PR, RZ, 0x2 ;  /* 0x00000002ff217803 */ /* 0x002fd60000000000 */
[----:B------:R-:W-:Y:S05]  /*0ef0*/  @P0 BRA `(.L_x_14) ;  /* 0x0000000400000947 */ /* 0x000fea0003800000 */
[----:B------:R-:W-:Y:S01]  /*0f00*/  MOV R34, 0x8 ;  /* 0x0000000800227802 */ /* 0x000fe20000000f00 */
[----:B------:R-:W-:Y:S02]  /*0f10*/  IMAD.MOV.U32 R4, RZ, RZ, 0x10 ;  /* 0x00000010ff047424 */ /* 0x000fe400078e00ff */
[----:B------:R-:W-:Y:S01]  /*0f20*/  IMAD.MOV.U32 R5, RZ, RZ, RZ ;  /* 0x000000ffff057224 */ /* 0x000fe200078e00ff */
[----:B------:R0:W1:Y:S06]  /*0f30*/  LDC.64 R6, c[0x4][R34] ;  /* 0x0100000022067b82 */ /* 0x00006c0000000a00 */
[----:B------:R-:W-:-:S07]  /*0f40*/  LEPC R20, `(.L_x_15) ;  /* 0x000000001014794e */ /* 0x000fce0000000000 */
[----:B01----:R-:W-:Y:S05]  /*0f50*/  CALL.ABS.NOINC R6 ;  /* 0x0000000006007343 */ /* 0x003fea0003c00000 */
.L_x_15:
        /* <DEDUP_REMOVED lines=20> */
.L_x_16:
        /* <DEDUP_REMOVED lines=12> */
[----:B0-----:R-:W2:Y:S04]  /*1160*/  LDG.E.64 R10, desc[UR36][R36.64] ;  /* 0x00000024240a7981 */ /* 0x001ea8000c1e1b00 */
[----:B--2---:R1:W-:Y:S04]  /*1170*/  ST.E.U8 desc[UR36][R10.64+0x6], R23 ;  /* 0x000006170a007985 */ /* 0x0043e8000c101124 */
[----:B------:R-:W2:Y:S01]  /*1180*/  LDG.E.64 R12, desc[UR36][R36.64] ;  /* 0x00000024240c7981 */ /* 0x000ea2000c1e1b00 */
[----:B------:R-:W0:Y:S01]  /*1190*/  LDC.64 R34, c[0x4][R34] ;  /* 0x0100000022227b82 */ /* 0x000e220000000a00 */
[----:B------:R-:W-:-:S02]  /*11a0*/  IMAD.MOV.U32 R4, RZ, RZ, 0x10 ;  /* 0x00000010ff047424 */ /* 0x000fc400078e00ff */
[----:B------:R-:W-:Y:S01]  /*11b0*/  IMAD.MOV.U32 R5, RZ, RZ, RZ ;  /* 0x000000ffff057224 */ /* 0x000fe200078e00ff */
[----:B0-2---:R1:W-:Y:S06]  /*11c0*/  ST.E.64 desc[UR36][R12.64+0x8], RZ ;  /* 0x000008ff0c007985 */ /* 0x0053ec000c101b24 */
[----:B------:R-:W-:-:S07]  /*11d0*/  LEPC R20, `(.L_x_17) ;  /* 0x000000001014794e */ /* 0x000fce0000000000 */
[----:B-1----:R-:W-:Y:S05]  /*11e0*/  CALL.ABS.NOINC R34 ;  /* 0x0000000022007343 */ /* 0x002fea0003c00000 */
.L_x_17:
        /* <DEDUP_REMOVED lines=17> */
.L_x_14:
[----:B------:R-:W-:Y:S05]  /*1300*/  BSYNC.RECONVERGENT B6 ;  /* 0x0000000000067941 */ /* 0x000fea0003800200 */
.L_x_13:
[----:B------:R-:W-:Y:S01]  /*1310*/  ISETP.NE.AND P0, PT, R17, UR39, PT ;  /* 0x0000002711007c0c */ /* 0x000fe2000bf05270 */
[----:B------:R-:W-:Y:S03]  /*1320*/  BSSY.RECONVERGENT B6, `(.L_x_18) ;  /* 0x0000046000067945 */ /* 0x000fe60003800200 */
[----:B------:R-:W-:-:S04]  /*1330*/  ISETP.NE.AND P1, PT, R16, UR38, !P0 ;  /* 0x0000002610007c0c */ /* 0x000fc8000c725270 */
[----:B------:R-:W-:Y:S02]  /*1340*/  ISETP.EQ.OR P0, PT, R18, UR40, !P1 ;  /* 0x0000002812007c0c */ /* 0x000fe4000cf02670 */
[----:B------:R-:W-:-:S11]  /*1350*/  P2R R34, PR, RZ, 0x2 ;  /* 0x00000002ff227803 */ /* 0x000fd60000000000 */
[----:B------:R-:W-:Y:S05]  /*1360*/  @P0 BRA `(.L_x_19) ;  /* 0x0000000400040947 */ /* 0x000fea0003800000 */
[----:B------:R-:W-:Y:S01]  /*1370*/  MOV R24, 0x8 ;  /* 0x0000000800187802 */ /* 0x000fe20000000f00 */
[----:B-1----:R-:W-:Y:S02]  /*1380*/  IMAD.MOV.U32 R4, RZ, RZ, 0x10 ;  /* 0x00000010ff047424 */ /* 0x002fe400078e00ff */
[----:B------:R-:W-:Y:S01]  /*1390*/  IMAD.MOV.U32 R5, RZ, RZ, RZ ;  /* 0x000000ffff057224 */ /* 0x000fe200078e00ff */
[----:B------:R0:W1:Y:S06]  /*13a0*/  LDC.64 R6, c[0x4][R24] ;  /* 0x0100000018067b82 */ /* 0x00006c0000000a00 */
[----:B------:R-:W-:-:S07]  /*13b0*/  LEPC R20, `(.L_x_20) ;  /* 0x000000001014794e */ /* 0x000fce0000000000 */
[----:B01----:R-:W-:Y:S05]  /*13c0*/  CALL.ABS.NOINC R6 ;  /* 0x0000000006007343 */ /* 0x003fea0003c00000 */
.L_x_20:
        /* <DEDUP_REMOVED lines=21> */
.L_x_21:
        /* <DEDUP_REMOVED lines=21> */
.L_x_22:
[----:B------:R-:W2:Y:S04]  /*1670*/  LDG.E.64 R6, desc[UR36][R36.64] ;  /* 0x0000002424067981 */ /* 0x000ea8000c1e1b00 */
[----:B--2---:R0:W-:Y:S04]  /*1680*/  ST.E.64 desc[UR36][R6.64+0x8], R4 ;  /* 0x0000080406007985 */ /* 0x0041e8000c101b24 */
[----:B------:R-:W2:Y:S04]  /*1690*/  LDG.E.64 R8, desc[UR36][R36.64] ;  /* 0x0000002424087981 */ /* 0x000ea8000c1e1b00 */
[----:B--2---:R-:W2:Y:S01]  /*16a0*/  LD.E.64 R8, desc[UR36][R8.64+0x8] ;  /* 0x0000082408087980 */ /* 0x004ea2000c101b00 */
[----:B------:R-:W-:-:S03]  /*16b0*/  PRMT R24, R28, 0x7632, R24 ;  /* 0x000076321c187816 */ /* 0x000fc60000000018 */
[----:B--2---:R2:W-:Y:S04]  /*16c0*/  STG.E.64 desc[UR36][R36.64], R8 ;  /* 0x0000000824007986 */ /* 0x0045e8000c101b24 */
[----:B------:R2:W-:Y:S04]  /*16d0*/  ST.E.U16 desc[UR36][R8.64], R31 ;  /* 0x0000001f08007985 */ /* 0x0005e8000c101524 */
[----:B------:R-:W3:Y:S04]  /*16e0*/  LDG.E.64 R10, desc[UR36][R36.64] ;  /* 0x00000024240a7981 */ /* 0x000ee8000c1e1b00 */
[----:B---3--:R2:W-:Y:S04]  /*16f0*/  ST.E.U16 desc[UR36][R10.64+0x2], R24 ;  /* 0x000002180a007985 */ /* 0x0085e8000c101524 */
[----:B------:R-:W3:Y:S01]  /*1700*/  LDG.E.64 R12, desc[UR36][R36.64] ;  /* 0x00000024240c7981 */ /* 0x000ee2000c1e1b00 */
[----:B0-----:R-:W-:-:S03]  /*1710*/  IMAD.MOV.U32 R7, RZ, RZ, 0x1 ;  /* 0x00000001ff077424 */ /* 0x001fc600078e00ff */
[----:B---3--:R2:W-:Y:S04]  /*1720*/  ST.E.U16 desc[UR36][R12.64+0x4], R25 ;  /* 0x000004190c007985 */ /* 0x0085e8000c101524 */
[----:B------:R-:W3:Y:S04]  /*1730*/  LDG.E.64 R14, desc[UR36][R36.64] ;  /* 0x00000024240e7981 */ /* 0x000ee8000c1e1b00 */
[----:B---3--:R2:W-:Y:S04]  /*1740*/  ST.E.U8 desc[UR36][R14.64+0x6], R7 ;  /* 0x000006070e007985 */ /* 0x0085e8000c101124 */
[----:B------:R-:W3:Y:S01]  /*1750*/  LDG.E.64 R4, desc[UR36][R36.64] ;  /* 0x0000002424047981 */ /* 0x000ee2000c1e1b00 */
[----:B------:R-:W-:-:S03]  /*1760*/  VIADD R32, R32, 0x3 ;  /* 0x0000000320207836 */ /* 0x000fc60000000000 */
[----:B---3--:R2:W-:Y:S04]  /*1770*/  ST.E.64 desc[UR36][R4.64+0x8], RZ ;  /* 0x000008ff04007985 */ /* 0x0085e8000c101b24 */
.L_x_19:
[----:B------:R-:W-:Y:S05]  /*1780*/  BSYNC.RECONVERGENT B6 ;  /* 0x0000000000067941 */ /* 0x000fea0003800200 */
.L_x_18:
[----:B------:R-:W-:Y:S01]  /*1790*/  ISETP.NE.AND P0, PT, R26, RZ, PT ;  /* 0x000000ff1a00720c */ /* 0x000fe20003f05270 */
[----:B------:R-:W-:Y:S03]  /*17a0*/  BSSY.RECONVERGENT B6, `(.L_x_23) ;  /* 0x0000043000067945 */ /* 0x000fe60003800200 */
[----:B------:R-:W-:-:S13]  /*17b0*/  ISETP.NE.OR P0, PT, R18, UR40, !P0 ;  /* 0x0000002812007c0c */ /* 0x000fda000c705670 */
[----:B------:R-:W-:Y:S05]  /*17c0*/  @P0 BRA `(.L_x_24) ;  /* 0x0000000400000947 */ /* 0x000fea0003800000 */
[----:B-12---:R-:W-:Y:S01]  /*17d0*/  MOV R25, 0x8 ;  /* 0x0000000800197802 */ /* 0x006fe20000000f00 */
[----:B------:R-:W-:Y:S02]  /*17e0*/  IMAD.MOV.U32 R4, RZ, RZ, 0x10 ;  /* 0x00000010ff047424 */ /* 0x000fe400078e00ff */
[----:B------:R-:W-:Y:S01]  /*17f0*/  IMAD.MOV.U32 R5, RZ, RZ, RZ ;  /* 0x000000ffff057224 */ /* 0x000fe200078e00ff */
[----:B------:R0:W1:Y:S06]  /*1800*/  LDC.64 R6, c[0x4][R25] ;  /* 0x0100000019067b82 */ /* 0x00006c0000000a00 */
[----:B------:R-:W-:-:S07]  /*1810*/  LEPC R20, `(.L_x_25) ;  /* 0x000000001014794e */ /* 0x000fce0000000000 */
[----:B01----:R-:W-:Y:S05]  /*1820*/  CALL.ABS.NOINC R6 ;  /* 0x0000000006007343 */ /* 0x003fea0003c00000 */
.L_x_25:
        /* <DEDUP_REMOVED lines=21> */
.L_x_26:
        /* <DEDUP_REMOVED lines=20> */
.L_x_27:
        /* <DEDUP_REMOVED lines=17> */
.L_x_24:
[----:B------:R-:W-:Y:S05]  /*1bd0*/  BSYNC.RECONVERGENT B6 ;  /* 0x0000000000067941 */ /* 0x000fea0003800200 */
.L_x_23:
[----:B------:R-:W-:Y:S01]  /*1be0*/  ISETP.NE.AND P0, PT, R17, UR39, PT ;  /* 0x0000002711007c0c */ /* 0x000fe2000bf05270 */
[----:B------:R-:W-:Y:S03]  /*1bf0*/  BSSY.RECONVERGENT B6, `(.L_x_28) ;  /* 0x000001b000067945 */ /* 0x000fe60003800200 */
[----:B------:R-:W-:-:S04]  /*1c00*/  ISETP.NE.OR P0, PT, R16, UR38, P0 ;  /* 0x0000002610007c0c */ /* 0x000fc80008705670 */
[----:B------:R-:W-:-:S13]  /*1c10*/  ISETP.EQ.OR P0, PT, R18, UR40, P0 ;  /* 0x0000002812007c0c */ /* 0x000fda0008702670 */
[----:B------:R-:W-:Y:S05]  /*1c20*/  @P0 BRA `(.L_x_29) ;  /* 0x00000000005c0947 */ /* 0x000fea0003800000 */
[----:B------:R-:W-:Y:S01]  /*1c30*/  MOV R0, 0x8 ;  /* 0x0000000800007802 */ /* 0x000fe20000000f00 */
[----:B-123--:R-:W-:Y:S02]  /*1c40*/  IMAD.MOV.U32 R4, RZ, RZ, 0x10 ;  /* 0x00000010ff047424 */ /* 0x00efe400078e00ff */
[----:B------:R-:W-:Y:S01]  /*1c50*/  IMAD.MOV.U32 R5, RZ, RZ, RZ ;  /* 0x000000ffff057224 */ /* 0x000fe200078e00ff */
[----:B------:R0:W1:Y:S06]  /*1c60*/  LDC.64 R6, c[0x4][R0] ;  /* 0x0100000000067b82 */ /* 0x00006c0000000a00 */
[----:B------:R-:W-:-:S07]  /*1c70*/  LEPC R20, `(.L_x_30) ;  /* 0x000000001014794e */ /* 0x000fce0000000000 */
[----:B01----:R-:W-:Y:S05]  /*1c80*/  CALL.ABS.NOINC R6 ;  /* 0x0000000006007343 */ /* 0x003fea0003c00000 */
.L_x_30:
        /* <DEDUP_REMOVED lines=15> */
[----:B------:R-:W-:-:S03]  /*1d80*/  VIADD R32, R32, 0x1 ;  /* 0x0000000120207836 */ /* 0x000fc60000000000 */
[----:B--2---:R4:W-:Y:S04]  /*1d90*/  ST.E.64 desc[UR36][R6.64+0x8], RZ ;  /* 0x000008ff06007985 */ /* 0x0049e8000c101b24 */
.L_x_29:
[----:B------:R-:W-:Y:S05]  /*1da0*/  BSYNC.RECONVERGENT B6 ;  /* 0x0000000000067941 */ /* 0x000fea0003800200 */
.L_x_28:
[----:B------:R-:W-:Y:S01]  /*1db0*/  ISETP.NE.AND P0, PT, R33, RZ, PT ;  /* 0x000000ff2100720c */ /* 0x000fe20003f05270 */
[----:B------:R-:W-:Y:S03]  /*1dc0*/  BSSY.RECONVERGENT B6, `(.L_x_31) ;  /* 0x0000019000067945 */ /* 0x000fe60003800200 */
[----:B------:R-:W-:-:S13]  /*1dd0*/  ISETP.NE.OR P0, PT, R18, UR40, !P0 ;  /* 0x0000002812007c0c */ /* 0x000fda000c705670 */
[----:B------:R-:W-:Y:S05]  /*1de0*/  @P0 BRA `(.L_x_32) ;  /* 0x0000000000580947 */ /* 0x000fea0003800000 */
[----:B------:R-:W-:Y:S01]  /*1df0*/  MOV R0, 0x8 ;  /* 0x0000000800007802 */ /* 0x000fe20000000f00 */
[----:B-1234-:R-:W-:Y:S02]  /*1e00*/  IMAD.MOV.U32 R4, RZ, RZ, 0x10 ;  /* 0x00000010ff047424 */ /* 0x01efe400078e00ff */
[----:B------:R-:W-:Y:S01]  /*1e10*/  IMAD.MOV.U32 R5, RZ, RZ, RZ ;  /* 0x000000ffff057224 */ /* 0x000fe200078e00ff */
[----:B------:R0:W1:Y:S06]  /*1e20*/  LDC.64 R6, c[0x4][R0] ;  /* 0x0100000000067b82 */ /* 0x00006c0000000a00 */
[----:B------:R-:W-:-:S07]  /*1e30*/  LEPC R20, `(.L_x_33) ;  /* 0x000000001014794e */ /* 0x000fce0000000000 */
[----:B01----:R-:W-:Y:S05]  /*1e40*/  CALL.ABS.NOINC R6 ;  /* 0x0000000006007343 */ /* 0x003fea0003c00000 */
.L_x_33:
        /* <DEDUP_REMOVED lines=13> */
[----:B0-----:R-:W2:Y:S01]  /*1f20*/  LDG.E.64 R4, desc[UR36][R36.64] ;  /* 0x0000002424047981 */ /* 0x001ea2000c1e1b00 */
[----:B------:R-:W-:-:S03]  /*1f30*/  VIADD R32, R32, 0x1 ;  /* 0x0000000120207836 */ /* 0x000fc60000000000 */
[----:B--2---:R1:W-:Y:S04]  /*1f40*/  ST.E.64 desc[UR36][R4.64+0x8], RZ ;  /* 0x000008ff04007985 */ /* 0x0043e8000c101b24 */
.L_x_32:
[----:B------:R-:W-:Y:S05]  /*1f50*/  BSYNC.RECONVERGENT B6 ;  /* 0x0000000000067941 */ /* 0x000fea0003800200 */
.L_x_31:
        /* <DEDUP_REMOVED lines=10> */
.L_x_36:
[----:B------:R-:W2:Y:S04]  /*2000*/  LDG.E.64 R6, desc[UR36][R36.64] ;  /* 0x0000002424067981 */ /* 0x000ea8000c1e1b00 */
[----:B--2---:R0:W-:Y:S04]  /*2010*/  ST.E.64 desc[UR36][R6.64+0x8], R4 ;  /* 0x0000080406007985 */ /* 0x0041e8000c101b24 */
[----:B------:R-:W2:Y:S01]  /*2020*/  LDG.E.64 R8, desc[UR36][R36.64] ;  /* 0x0000002424087981 */ /* 0x000ea2000c1e1b00 */
[----:B------:R-:W-:-:S03]  /*2030*/  VIADD R3, R28, 0x1 ;  /* 0x000000011c037836 */ /* 0x000fc60000000000 */
[----:B--2---:R-:W2:Y:S01]  /*2040*/  LD.E.64 R8, desc[UR36][R8.64+0x8] ;  /* 0x0000082408087980 */ /* 0x004ea2000c101b00 */
[----:B0-----:R-:W-:-:S03]  /*2050*/  PRMT R5, R28, 0x7632, R5 ;  /* 0x000076321c057816 */ /* 0x001fc60000000005 */
[----:B--2---:R-:W-:Y:S04]  /*2060*/  STG.E.64 desc[UR36][R36.64], R8 ;  /* 0x0000000824007986 */ /* 0x004fe8000c101b24 */
[----:B------:R-:W-:Y:S04]  /*2070*/  ST.E.U16 desc[UR36][R8.64], R3 ;  /* 0x0000000308007985 */ /* 0x000fe8000c101524 */
[----:B------:R-:W2:Y:S04]  /*2080*/  LDG.E.64 R10, desc[UR36][R36.64] ;  /* 0x00000024240a7981 */ /* 0x000ea8000c1e1b00 */
        /* <DEDUP_REMOVED lines=8> */
.L_x_35:
[----:B------:R-:W-:Y:S05]  /*2110*/  BSYNC.RECONVERGENT B6 ;  /* 0x0000000000067941 */ /* 0x000fea0003800200 */
.L_x_34:
[----:B-1234-:R-:W0:Y:S02]  /*2120*/  LDC.64 R8, c[0x0][0x380] ;  /* 0x0000e000ff087b82 */ /* 0x01ee240000000a00 */
[----:B0-----:R-:W2:Y:S04]  /*2130*/  LDG.E.64 R6, desc[UR36][R8.64] ;  /* 0x0000002408067981 */ /* 0x001ea8000c1e1b00 */
[----:B------:R-:W3:Y:S01]  /*2140*/  LDG.E.64 R4, desc[UR36][R8.64+0x8] ;  /* 0x0000082408047981 */ /* 0x000ee2000c1e1b00 */
[----:B------:R-:W-:Y:S01]  /*2150*/  ISETP.NE.AND P1, PT, R17, UR39, PT ;  /* 0x0000002711007c0c */ /* 0x000fe2000bf25270 */
[----:B------:R-:W-:Y:S01]  /*2160*/  VIADD R0, R30, 0x1 ;  /* 0x000000011e007836 */ /* 0x000fe20000000000 */
[----:B------:R-:W-:Y:S02]  /*2170*/  LOP3.LUT P0, RZ, R23, 0xff, RZ, 0xc0, !PT ;  /* 0x000000ff17ff7812 */ /* 0x000fe4000780c0ff */
[----:B------:R-:W-:-:S04]  /*2180*/  ISETP.EQ.AND P1, PT, R16, UR38, !P1 ;  /* 0x0000002610007c0c */ /* 0x000fc8000cf22270 */
[----:B------:R-:W-:-:S04]  /*2190*/  PLOP3.LUT P0, PT, P1, P0, PT, 0x80, 0x8 ;  /* 0x000000000008781c */ /* 0x000fc80000f01070 */
[----:B------:R-:W-:-:S13]  /*21a0*/  ISETP.EQ.AND P0, PT, R18, UR40, P0 ;  /* 0x0000002812007c0c */ /* 0x000fda0008702270 */
[----:B------:R-:W-:-:S04]  /*21b0*/  @!P0 IMAD.MOV R0, RZ, RZ, R30 ;  /* 0x000000ffff008224 */ /* 0x000fc800078e021e */
[----:B------:R-:W-:Y:S01]  /*21c0*/  IMAD.MOV.U32 R30, RZ, RZ, R0 ;  /* 0x000000ffff1e7224 */ /* 0x000fe200078e0000 */
[C---:B--2---:R-:W-:Y:S02]  /*21d0*/  ISETP.EQ.U32.AND P2, PT, R6.reuse, RZ, PT ;  /* 0x000000ff0600720c */ /* 0x044fe40003f42070 */
[----:B---3--:R-:W-:-:S04]  /*21e0*/  ISETP.NE.U32.AND P1, PT, R6, R4, PT ;  /* 0x000000040600720c */ /* 0x008fc80003f25070 */
[----:B------:R-:W-:-:S04]  /*21f0*/  ISETP.NE.AND.EX P1, PT, R7, R5, PT, P1 ;  /* 0x000000050700720c */ /* 0x000fc80003f25310 */
[----:B------:R-:W-:-:S13]  /*2200*/  ISETP.EQ.OR.EX P1, PT, R7, RZ, !P1, P2 ;  /* 0x000000ff0700720c */ /* 0x000fda0004f22720 */
[----:B------:R-:W-:Y:S05]  /*2210*/  @P1 BRA `(.L_x_37) ;  /* 0x00000000005c1947 */ /* 0x000fea0003800000 */
[----:B------:R-:W2:Y:S01]  /*2220*/  LD.E.64 R4, desc[UR36][R6.64+0x8] ;  /* 0x0000082406047980 */ /* 0x000ea2000c101b00 */
[----:B------:R-:W-:Y:S01]  /*2230*/  BSSY.RECONVERGENT B6, `(.L_x_37) ;  /* 0x0000015000067945 */ /* 0x000fe20003800200 */
[----:B--2---:R-:W-:-:S04]  /*2240*/  ISETP.NE.U32.AND P0, PT, R4, RZ, PT ;  /* 0x000000ff0400720c */ /* 0x004fc80003f05070 */
[----:B------:R-:W-:-:S13]  /*2250*/  ISETP.NE.AND.EX P0, PT, R5, RZ, PT, P0 ;  /* 0x000000ff0500720c */ /* 0x000fda0003f05300 */
[----:B------:R-:W-:Y:S05]  /*2260*/  @!P0 BRA `(.L_x_38) ;  /* 0x0000000000448947 */ /* 0x000fea0003800000 */
[----:B------:R-:W2:Y:S02]  /*2270*/  LD.E.64 R12, desc[UR36][R4.64] ;  /* 0x00000024040c7980 */ /* 0x000ea4000c101b00 */
[----:B--2---:R-:W-:Y:S02]  /*2280*/  PRMT R0, R0, 0x7610, R13 ;  /* 0x0000761000007816 */ /* 0x004fe4000000000d */
[----:B------:R-:W-:Y:S01]  /*2290*/  ST.E.U16 desc[UR36][R6.64], R12 ;  /* 0x0000000c06007985 */ /* 0x000fe2000c101524 */
[----:B------:R-:W-:Y:S02]  /*22a0*/  PRMT R9, R12, 0x7632, R9 ;  /* 0x000076320c097816 */ /* 0x000fe40000000009 */
[----:B------:R-:W-:Y:S01]  /*22b0*/  SHF.R.U32.HI R3, RZ, 0x10, R0 ;  /* 0x00000010ff037819 */ /* 0x000fe20000011600 */
[----:B------:R-:W-:Y:S04]  /*22c0*/  ST.E.U16 desc[UR36][R6.64+0x4], R13 ;  /* 0x0000040d06007985 */ /* 0x000fe8000c101524 */
[----:B------:R0:W-:Y:S04]  /*22d0*/  ST.E.U16 desc[UR36][R6.64+0x2], R9 ;  /* 0x0000020906007985 */ /* 0x0001e8000c101524 */
[----:B------:R1:W-:Y:S04]  /*22e0*/  ST.E.U16 desc[UR36][R6.64+0x6], R3 ;  /* 0x0000060306007985 */ /* 0x0003e8000c101524 */
[----:B0-----:R-:W2:Y:S01]  /*22f0*/  LD.E.64 R8, desc[UR36][R4.64+0x8] ;  /* 0x0000082404087980 */ /* 0x001ea2000c101b00 */
[----:B------:R-:W-:-:S04]  /*2300*/  MOV R0, 0x10 ;  /* 0x0000001000007802 */ /* 0x000fc80000000f00 */
[----:B------:R1:W0:Y:S01]  /*2310*/  LDC.64 R10, c[0x4][R0] ;  /* 0x01000000000a7b82 */ /* 0x0002220000000a00 */
[----:B--2---:R-:W-:Y:S01]  /*2320*/  ISETP.NE.U32.AND P0, PT, R8, RZ, PT ;  /* 0x000000ff0800720c */ /* 0x004fe20003f05070 */
[----:B------:R1:W-:Y:S03]  /*2330*/  ST.E.64 desc[UR36][R6.64+0x8], R8 ;  /* 0x0000080806007985 */ /* 0x0003e6000c101b24 */
[----:B------:R-:W-:-:S13]  /*2340*/  ISETP.NE.AND.EX P0, PT, R9, RZ, PT, P0 ;  /* 0x000000ff0900720c */ /* 0x000fda0003f05300 */
[----:B0-----:R1:W-:Y:S02]  /*2350*/  @!P0 STG.E.64 desc[UR36][R36.64], R6 ;  /* 0x0000000624008986 */ /* 0x0013e4000c101b24 */
[----:B------:R-:W-:-:S07]  /*2360*/  LEPC R20, `(.L_x_38) ;  /* 0x000000001014794e */ /* 0x000fce0000000000 */
[----:B-1----:R-:W-:Y:S05]  /*2370*/  CALL.ABS.NOINC R10 ;  /* 0x000000000a007343 */ /* 0x002fea0003c00000 */
.L_x_38:
[----:B------:R-:W-:Y:S05]  /*2380*/  BSYNC.RECONVERGENT B6 ;  /* 0x0000000000067941 */ /* 0x000fea0003800200 */
.L_x_37:
[----:B------:R-:W-:Y:S01]  /*2390*/  ISETP.GE.AND P0, PT, R27, R32, PT ;  /* 0x000000201b00720c */ /* 0x000fe20003f06270 */
[----:B------:R-:W-:-:S12]  /*23a0*/  IMAD.IADD R19, R30, 0x1, R19 ;  /* 0x000000011e137824 */ /* 0x000fd800078e0213 */
[----:B------:R-:W-:Y:S05]  /*23b0*/  @!P0 BRA `(.L_x_39) ;  /* 0xffffffdc00ec8947 */ /* 0x000fea000383ffff */
.L_x_2:
[----:B------:R-:W-:Y:S05]  /*23c0*/  WARPSYNC.ALL ;  /* 0x0000000000007948 */ /* 0x000fea0003800000 */
[----:B------:R-:W0:Y:S08]  /*23d0*/  LDC.64 R2, c[0x0][0x398] ;  /* 0x0000e600ff027b82 */ /* 0x000e300000000a00 */
[----:B------:R-:W-:Y:S06]  /*23e0*/  BAR.SYNC.DEFER_BLOCKING 0x0 ;  /* 0x0000000000007b1d */ /* 0x000fec0000010000 */
[----:B0-----:R-:W-:Y:S01]  /*23f0*/  STG.E desc[UR36][R2.64], R30 ;  /* 0x0000001e02007986 */ /* 0x001fe2000c101924 */
[----:B------:R-:W-:Y:S05]  /*2400*/  EXIT ;  /* 0x000000000000794d */ /* 0x000fea0003800000 */
.L_x_40:
[----:B------:R-:W-:-:S00]  /*2410*/  BRA `(.L_x_40) ;  /* 0xfffffffc00fc7947 */ /* 0x000fc0000383ffff */
[----:B------:R-:W-:-:S00]  /*2420*/  NOP ;  /* 0x0000000000007918 */ /* 0x000fc00000000000 */
        /* <DEDUP_REMOVED lines=13> */
.L_x_41:


//--------------------- .nv.global.init           --------------------------
	.section	.nv.global.init,"aw",@progbits
.nv.global.init:
	.type		$str,@object
	.size		$str,(.L_0 - $str)
$str:
        /*0000*/ 	.byte	0x25, 0x64, 0x20, 0x25, 0x64, 0x20, 0x25, 0x64, 0x20, 0x25, 0x64, 0x0a, 0x00
.L_0:


//--------------------- .nv.shared.reserved.0     --------------------------
	.section	.nv.shared.reserved.0,"aw",@nobits
	.weak		__nv_reservedSMEM_offset_0_alias
	.size		__nv_reservedSMEM_offset_0_alias, 0, 64
	.other		__nv_reservedSMEM_offset_0_alias,@"STO_CUDA_RESERVED_SHARED STV_DEFAULT"
__nv_reservedSMEM_offset_0_alias:
	.zero		0
	.zero		64


//--------------------- .nv.constant0._Z14logicaProgramaP9TipoListaiiiiPiiii --------------------------
	.section	.nv.constant0._Z14logicaProgramaP9TipoListaiiiiPiiii,"a",@progbits
	.sectionflags	@""
	.align	4
.nv.constant0._Z14logicaProgramaP9TipoListaiiiiPiiii:
	.zero		940


//--------------------- SYMBOLS --------------------------

	.type		.nv.reservedSmem.offset0,@object
	.size		.nv.reservedSmem.offset0,0x4
	.type		vprintf,@function
	.type		malloc,@function
	.type		free,@function
